//
// Generated by NVIDIA NVVM Compiler
//
// Compiler Build ID: CL-36424714
// Cuda compilation tools, release 13.0, V13.0.88
// Based on NVVM 20.0.0
//

.version 9.0
.target sm_100
.address_size 64

	// .globl	_Z15process_kernel1PKfS0_Pfi
.global .align 4 .b8 __cudart_i2opi_f[24] = {65, 144, 67, 60, 153, 149, 98, 219, 192, 221, 52, 245, 209, 87, 39, 252, 41, 21, 68, 78, 110, 131, 249, 162};

.visible .entry _Z15process_kernel1PKfS0_Pfi(
	.param .u64 .ptr .align 1 _Z15process_kernel1PKfS0_Pfi_param_0,
	.param .u64 .ptr .align 1 _Z15process_kernel1PKfS0_Pfi_param_1,
	.param .u64 .ptr .align 1 _Z15process_kernel1PKfS0_Pfi_param_2,
	.param .u32 _Z15process_kernel1PKfS0_Pfi_param_3
)
{
	.local .align 4 .b8 	__local_depot0[28];
	.reg .b64 	%SP;
	.reg .b64 	%SPL;
	.reg .pred 	%p<18>;
	.reg .b32 	%r<97>;
	.reg .b32 	%f<56>;
	.reg .b64 	%rd<51>;
	.reg .b64 	%fd<5>;

	mov.u64 	%SPL, __local_depot0;
	ld.param.u64 	%rd16, [_Z15process_kernel1PKfS0_Pfi_param_0];
	ld.param.u64 	%rd17, [_Z15process_kernel1PKfS0_Pfi_param_1];
	ld.param.u64 	%rd18, [_Z15process_kernel1PKfS0_Pfi_param_2];
	ld.param.u32 	%r30, [_Z15process_kernel1PKfS0_Pfi_param_3];
	add.u64 	%rd1, %SPL, 0;
	mov.u32 	%r31, %ctaid.z;
	mov.u32 	%r32, %nctaid.x;
	mov.u32 	%r33, %nctaid.y;
	mov.u32 	%r34, %ctaid.y;
	mov.u32 	%r35, %ctaid.x;
	mad.lo.s32 	%r36, %r31, %r33, %r34;
	mad.lo.s32 	%r37, %r36, %r32, %r35;
	mov.u32 	%r38, %tid.z;
	mov.u32 	%r39, %ntid.x;
	mov.u32 	%r40, %ntid.y;
	mov.u32 	%r41, %tid.y;
	mov.u32 	%r42, %tid.x;
	mov.u32 	%r43, %ntid.z;
	mad.lo.s32 	%r44, %r37, %r43, %r38;
	mad.lo.s32 	%r45, %r44, %r40, %r41;
	mad.lo.s32 	%r1, %r45, %r39, %r42;
	setp.ge.s32 	%p1, %r1, %r30;
	@%p1 bra 	$L__BB0_18;
	cvta.to.global.u64 	%rd20, %rd16;
	mul.wide.s32 	%rd21, %r1, 4;
	add.s64 	%rd22, %rd20, %rd21;
	ld.global.f32 	%f1, [%rd22];
	mul.f32 	%f14, %f1, 0f3F22F983;
	cvt.rni.s32.f32 	%r92, %f14;
	cvt.rn.f32.s32 	%f15, %r92;
	fma.rn.f32 	%f16, %f15, 0fBFC90FDA, %f1;
	fma.rn.f32 	%f17, %f15, 0fB3A22168, %f16;
	fma.rn.f32 	%f54, %f15, 0fA7C234C5, %f17;
	abs.f32 	%f3, %f1;
	setp.ltu.f32 	%p2, %f3, 0f47CE4780;
	@%p2 bra 	$L__BB0_9;
	setp.neu.f32 	%p3, %f3, 0f7F800000;
	@%p3 bra 	$L__BB0_4;
	mov.f32 	%f20, 0f00000000;
	mul.rn.f32 	%f54, %f1, %f20;
	mov.b32 	%r92, 0;
	bra.uni 	$L__BB0_9;
$L__BB0_4:
	mov.b32 	%r3, %f1;
	shl.b32 	%r47, %r3, 8;
	or.b32  	%r4, %r47, -2147483648;
	mov.b64 	%rd47, 0;
	mov.b32 	%r89, 0;
	mov.u64 	%rd45, __cudart_i2opi_f;
	mov.u64 	%rd46, %rd1;
$L__BB0_5:
	.pragma "nounroll";
	ld.global.nc.u32 	%r48, [%rd45];
	mad.wide.u32 	%rd25, %r48, %r4, %rd47;
	shr.u64 	%rd47, %rd25, 32;
	st.local.u32 	[%rd46], %rd25;
	add.s32 	%r89, %r89, 1;
	add.s64 	%rd46, %rd46, 4;
	add.s64 	%rd45, %rd45, 4;
	setp.ne.s32 	%p4, %r89, 6;
	@%p4 bra 	$L__BB0_5;
	shr.u32 	%r49, %r3, 23;
	st.local.u32 	[%rd1+24], %rd47;
	and.b32  	%r7, %r49, 31;
	and.b32  	%r50, %r49, 224;
	add.s32 	%r51, %r50, -128;
	shr.u32 	%r52, %r51, 5;
	mul.wide.u32 	%rd26, %r52, 4;
	sub.s64 	%rd8, %rd1, %rd26;
	ld.local.u32 	%r90, [%rd8+24];
	ld.local.u32 	%r91, [%rd8+20];
	setp.eq.s32 	%p5, %r7, 0;
	@%p5 bra 	$L__BB0_8;
	shf.l.wrap.b32 	%r90, %r91, %r90, %r7;
	ld.local.u32 	%r53, [%rd8+16];
	shf.l.wrap.b32 	%r91, %r53, %r91, %r7;
$L__BB0_8:
	shr.u32 	%r54, %r90, 30;
	shf.l.wrap.b32 	%r55, %r91, %r90, 2;
	shl.b32 	%r56, %r91, 2;
	shr.u32 	%r57, %r55, 31;
	add.s32 	%r58, %r57, %r54;
	neg.s32 	%r59, %r58;
	setp.lt.s32 	%p6, %r3, 0;
	selp.b32 	%r92, %r59, %r58, %p6;
	xor.b32  	%r60, %r55, %r3;
	shr.s32 	%r61, %r55, 31;
	xor.b32  	%r62, %r61, %r55;
	xor.b32  	%r63, %r61, %r56;
	cvt.u64.u32 	%rd27, %r62;
	shl.b64 	%rd28, %rd27, 32;
	cvt.u64.u32 	%rd29, %r63;
	or.b64  	%rd30, %rd28, %rd29;
	cvt.rn.f64.s64 	%fd1, %rd30;
	mul.f64 	%fd2, %fd1, 0d3BF921FB54442D19;
	cvt.rn.f32.f64 	%f18, %fd2;
	neg.f32 	%f19, %f18;
	setp.lt.s32 	%p7, %r60, 0;
	selp.f32 	%f54, %f19, %f18, %p7;
$L__BB0_9:
	mul.rn.f32 	%f21, %f54, %f54;
	and.b32  	%r65, %r92, 1;
	setp.eq.b32 	%p8, %r65, 1;
	selp.f32 	%f22, 0f3F800000, %f54, %p8;
	fma.rn.f32 	%f23, %f21, %f22, 0f00000000;
	fma.rn.f32 	%f24, %f21, 0f37CBAC00, 0fBAB607ED;
	selp.f32 	%f25, %f24, 0fB94D4153, %p8;
	selp.f32 	%f26, 0f3D2AAABB, 0f3C0885E4, %p8;
	fma.rn.f32 	%f27, %f25, %f21, %f26;
	selp.f32 	%f28, 0fBEFFFFFF, 0fBE2AAAA8, %p8;
	fma.rn.f32 	%f29, %f27, %f21, %f28;
	fma.rn.f32 	%f30, %f29, %f23, %f22;
	and.b32  	%r66, %r92, 2;
	setp.eq.s32 	%p9, %r66, 0;
	mov.f32 	%f31, 0f00000000;
	sub.f32 	%f32, %f31, %f30;
	selp.f32 	%f7, %f30, %f32, %p9;
	cvta.to.global.u64 	%rd31, %rd17;
	add.s64 	%rd33, %rd31, %rd21;
	ld.global.f32 	%f8, [%rd33];
	mul.f32 	%f33, %f8, 0f3F22F983;
	cvt.rni.s32.f32 	%r96, %f33;
	cvt.rn.f32.s32 	%f34, %r96;
	fma.rn.f32 	%f35, %f34, 0fBFC90FDA, %f8;
	fma.rn.f32 	%f36, %f34, 0fB3A22168, %f35;
	fma.rn.f32 	%f55, %f34, 0fA7C234C5, %f36;
	abs.f32 	%f10, %f8;
	setp.ltu.f32 	%p10, %f10, 0f47CE4780;
	@%p10 bra 	$L__BB0_17;
	setp.neu.f32 	%p11, %f10, 0f7F800000;
	@%p11 bra 	$L__BB0_12;
	mov.f32 	%f39, 0f00000000;
	mul.rn.f32 	%f55, %f8, %f39;
	mov.b32 	%r96, 0;
	bra.uni 	$L__BB0_17;
$L__BB0_12:
	mov.b32 	%r17, %f8;
	shl.b32 	%r68, %r17, 8;
	or.b32  	%r18, %r68, -2147483648;
	mov.b64 	%rd50, 0;
	mov.b32 	%r93, 0;
	mov.u64 	%rd48, __cudart_i2opi_f;
	mov.u64 	%rd49, %rd1;
$L__BB0_13:
	.pragma "nounroll";
	ld.global.nc.u32 	%r69, [%rd48];
	mad.wide.u32 	%rd36, %r69, %r18, %rd50;
	shr.u64 	%rd50, %rd36, 32;
	st.local.u32 	[%rd49], %rd36;
	add.s32 	%r93, %r93, 1;
	add.s64 	%rd49, %rd49, 4;
	add.s64 	%rd48, %rd48, 4;
	setp.ne.s32 	%p12, %r93, 6;
	@%p12 bra 	$L__BB0_13;
	shr.u32 	%r70, %r17, 23;
	st.local.u32 	[%rd1+24], %rd50;
	and.b32  	%r21, %r70, 31;
	and.b32  	%r71, %r70, 224;
	add.s32 	%r72, %r71, -128;
	shr.u32 	%r73, %r72, 5;
	mul.wide.u32 	%rd37, %r73, 4;
	sub.s64 	%rd15, %rd1, %rd37;
	ld.local.u32 	%r94, [%rd15+24];
	ld.local.u32 	%r95, [%rd15+20];
	setp.eq.s32 	%p13, %r21, 0;
	@%p13 bra 	$L__BB0_16;
	shf.l.wrap.b32 	%r94, %r95, %r94, %r21;
	ld.local.u32 	%r74, [%rd15+16];
	shf.l.wrap.b32 	%r95, %r74, %r95, %r21;
$L__BB0_16:
	shr.u32 	%r75, %r94, 30;
	shf.l.wrap.b32 	%r76, %r95, %r94, 2;
	shl.b32 	%r77, %r95, 2;
	shr.u32 	%r78, %r76, 31;
	add.s32 	%r79, %r78, %r75;
	neg.s32 	%r80, %r79;
	setp.lt.s32 	%p14, %r17, 0;
	selp.b32 	%r96, %r80, %r79, %p14;
	xor.b32  	%r81, %r76, %r17;
	shr.s32 	%r82, %r76, 31;
	xor.b32  	%r83, %r82, %r76;
	xor.b32  	%r84, %r82, %r77;
	cvt.u64.u32 	%rd38, %r83;
	shl.b64 	%rd39, %rd38, 32;
	cvt.u64.u32 	%rd40, %r84;
	or.b64  	%rd41, %rd39, %rd40;
	cvt.rn.f64.s64 	%fd3, %rd41;
	mul.f64 	%fd4, %fd3, 0d3BF921FB54442D19;
	cvt.rn.f32.f64 	%f37, %fd4;
	neg.f32 	%f38, %f37;
	setp.lt.s32 	%p15, %r81, 0;
	selp.f32 	%f55, %f38, %f37, %p15;
$L__BB0_17:
	add.s32 	%r86, %r96, 1;
	mul.rn.f32 	%f40, %f55, %f55;
	and.b32  	%r87, %r96, 1;
	setp.eq.b32 	%p16, %r87, 1;
	selp.f32 	%f41, %f55, 0f3F800000, %p16;
	fma.rn.f32 	%f42, %f40, %f41, 0f00000000;
	fma.rn.f32 	%f43, %f40, 0f37CBAC00, 0fBAB607ED;
	selp.f32 	%f44, 0fB94D4153, %f43, %p16;
	selp.f32 	%f45, 0f3C0885E4, 0f3D2AAABB, %p16;
	fma.rn.f32 	%f46, %f44, %f40, %f45;
	selp.f32 	%f47, 0fBE2AAAA8, 0fBEFFFFFF, %p16;
	fma.rn.f32 	%f48, %f46, %f40, %f47;
	fma.rn.f32 	%f49, %f48, %f42, %f41;
	and.b32  	%r88, %r86, 2;
	setp.eq.s32 	%p17, %r88, 0;
	mov.f32 	%f50, 0f00000000;
	sub.f32 	%f51, %f50, %f49;
	selp.f32 	%f52, %f49, %f51, %p17;
	add.f32 	%f53, %f7, %f52;
	cvta.to.global.u64 	%rd42, %rd18;
	add.s64 	%rd44, %rd42, %rd21;
	st.global.f32 	[%rd44], %f53;
$L__BB0_18:
	ret;

}
	// .globl	_Z15process_kernel2PKfPfi
.visible .entry _Z15process_kernel2PKfPfi(
	.param .u64 .ptr .align 1 _Z15process_kernel2PKfPfi_param_0,
	.param .u64 .ptr .align 1 _Z15process_kernel2PKfPfi_param_1,
	.param .u32 _Z15process_kernel2PKfPfi_param_2
)
{
	.reg .pred 	%p<5>;
	.reg .b32 	%r<22>;
	.reg .b32 	%f<23>;
	.reg .b64 	%rd<8>;

	ld.param.u64 	%rd1, [_Z15process_kernel2PKfPfi_param_0];
	ld.param.u64 	%rd2, [_Z15process_kernel2PKfPfi_param_1];
	ld.param.u32 	%r2, [_Z15process_kernel2PKfPfi_param_2];
	mov.u32 	%r3, %ctaid.z;
	mov.u32 	%r4, %nctaid.x;
	mov.u32 	%r5, %nctaid.y;
	mov.u32 	%r6, %ctaid.y;
	mov.u32 	%r7, %ctaid.x;
	mad.lo.s32 	%r8, %r3, %r5, %r6;
	mad.lo.s32 	%r9, %r8, %r4, %r7;
	mov.u32 	%r10, %tid.z;
	mov.u32 	%r11, %ntid.x;
	mov.u32 	%r12, %ntid.y;
	mov.u32 	%r13, %tid.y;
	mov.u32 	%r14, %tid.x;
	mov.u32 	%r15, %ntid.z;
	mad.lo.s32 	%r16, %r9, %r15, %r10;
	mad.lo.s32 	%r17, %r16, %r12, %r13;
	mad.lo.s32 	%r1, %r17, %r11, %r14;
	setp.ge.s32 	%p1, %r1, %r2;
	@%p1 bra 	$L__BB1_2;
	cvta.to.global.u64 	%rd3, %rd1;
	cvta.to.global.u64 	%rd4, %rd2;
	mul.wide.s32 	%rd5, %r1, 4;
	add.s64 	%rd6, %rd3, %rd5;
	ld.global.f32 	%f1, [%rd6];
	setp.lt.f32 	%p2, %f1, 0f00800000;
	mul.f32 	%f2, %f1, 0f4B000000;
	selp.f32 	%f3, %f2, %f1, %p2;
	selp.f32 	%f4, 0fC1B80000, 0f00000000, %p2;
	mov.b32 	%r18, %f3;
	add.s32 	%r19, %r18, -1059760811;
	and.b32  	%r20, %r19, -8388608;
	sub.s32 	%r21, %r18, %r20;
	mov.b32 	%f5, %r21;
	cvt.rn.f32.s32 	%f6, %r20;
	fma.rn.f32 	%f7, %f6, 0f34000000, %f4;
	add.f32 	%f8, %f5, 0fBF800000;
	fma.rn.f32 	%f9, %f8, 0fBE055027, 0f3E1039F6;
	fma.rn.f32 	%f10, %f9, %f8, 0fBDF8CDCC;
	fma.rn.f32 	%f11, %f10, %f8, 0f3E0F2955;
	fma.rn.f32 	%f12, %f11, %f8, 0fBE2AD8B9;
	fma.rn.f32 	%f13, %f12, %f8, 0f3E4CED0B;
	fma.rn.f32 	%f14, %f13, %f8, 0fBE7FFF22;
	fma.rn.f32 	%f15, %f14, %f8, 0f3EAAAA78;
	fma.rn.f32 	%f16, %f15, %f8, 0fBF000000;
	mul.f32 	%f17, %f8, %f16;
	fma.rn.f32 	%f18, %f17, %f8, %f8;
	fma.rn.f32 	%f19, %f7, 0f3F317218, %f18;
	setp.gt.u32 	%p3, %r18, 2139095039;
	fma.rn.f32 	%f20, %f3, 0f7F800000, 0f7F800000;
	selp.f32 	%f21, %f20, %f19, %p3;
	setp.eq.f32 	%p4, %f3, 0f00000000;
	selp.f32 	%f22, 0fFF800000, %f21, %p4;
	add.s64 	%rd7, %rd4, %rd5;
	st.global.f32 	[%rd7], %f22;
$L__BB1_2:
	ret;

}
	// .globl	_Z15process_kernel3PKfPfi
.visible .entry _Z15process_kernel3PKfPfi(
	.param .u64 .ptr .align 1 _Z15process_kernel3PKfPfi_param_0,
	.param .u64 .ptr .align 1 _Z15process_kernel3PKfPfi_param_1,
	.param .u32 _Z15process_kernel3PKfPfi_param_2
)
{
	.reg .pred 	%p<2>;
	.reg .b32 	%r<18>;
	.reg .b32 	%f<3>;
	.reg .b64 	%rd<8>;

	ld.param.u64 	%rd1, [_Z15process_kernel3PKfPfi_param_0];
	ld.param.u64 	%rd2, [_Z15process_kernel3PKfPfi_param_1];
	ld.param.u32 	%r2, [_Z15process_kernel3PKfPfi_param_2];
	mov.u32 	%r3, %ctaid.z;
	mov.u32 	%r4, %nctaid.x;
	mov.u32 	%r5, %nctaid.y;
	mov.u32 	%r6, %ctaid.y;
	mov.u32 	%r7, %ctaid.x;
	mad.lo.s32 	%r8, %r3, %r5, %r6;
	mad.lo.s32 	%r9, %r8, %r4, %r7;
	mov.u32 	%r10, %tid.z;
	mov.u32 	%r11, %ntid.x;
	mov.u32 	%r12, %ntid.y;
	mov.u32 	%r13, %tid.y;
	mov.u32 	%r14, %tid.x;
	mov.u32 	%r15, %ntid.z;
	mad.lo.s32 	%r16, %r9, %r15, %r10;
	mad.lo.s32 	%r17, %r16, %r12, %r13;
	mad.lo.s32 	%r1, %r17, %r11, %r14;
	setp.ge.s32 	%p1, %r1, %r2;
	@%p1 bra 	$L__BB2_2;
	cvta.to.global.u64 	%rd3, %rd1;
	cvta.to.global.u64 	%rd4, %rd2;
	mul.wide.s32 	%rd5, %r1, 4;
	add.s64 	%rd6, %rd3, %rd5;
	ld.global.f32 	%f1, [%rd6];
	sqrt.rn.f32 	%f2, %f1;
	add.s64 	%rd7, %rd4, %rd5;
	st.global.f32 	[%rd7], %f2;
$L__BB2_2:
	ret;

}


// ===== COMPILED SASS (sm_100) =====

	.target	sm_100

	.elftype	@"ET_EXEC"


//--------------------- .note.nv.tkinfo           --------------------------
	.section	.note.nv.tkinfo,"",@"SHT_NOTE"
	.sectionflags	@"SHF_NOTE_NV_TKINFO"
	.tkinfo
        /*0018*/ 	.word	0x00000002
        /*0030*/ 	.string	""
        /*0030*/ 	.string	"ptxas"
        /*0030*/ 	.string	"Cuda compilation tools, release 13.0, V13.0.88"
        /*0030*/ 	.string	"Build cuda_13.0.r13.0/compiler.36424714_0"
        /*0030*/ 	.string	"-arch sm_100 -m 64 "



//--------------------- .note.nv.cuinfo           --------------------------
	.section	.note.nv.cuinfo,"",@"SHT_NOTE"
	.sectionflags	@"SHF_NOTE_NV_CUINFO"
        /*0018*/ 	.short	0x0002
        /*001a*/ 	.short	0x0064
        /*001c*/ 	.short	0x0082
	.zero		2


//--------------------- .nv.info                  --------------------------
	.section	.nv.info,"",@"SHT_CUDA_INFO"
	.align	4


	//----- nvinfo : EIATTR_REGCOUNT
	.align		4
        /*0000*/ 	.byte	0x04, 0x2f
        /*0002*/ 	.short	(.L_2 - .L_1)
	.align		4
.L_1:
        /*0004*/ 	.word	index@(_Z15process_kernel1PKfS0_Pfi)
        /*0008*/ 	.word	0x00000016


	//----- nvinfo : EIATTR_FRAME_SIZE
	.align		4
.L_2:
        /*000c*/ 	.byte	0x04, 0x11
        /*000e*/ 	.short	(.L_4 - .L_3)
	.align		4
.L_3:
        /*0010*/ 	.word	index@(_Z15process_kernel1PKfS0_Pfi)
        /*0014*/ 	.word	0x00000000


	//----- nvinfo : EIATTR_REGCOUNT
	.align		4
.L_4:
        /*0018*/ 	.byte	0x04, 0x2f
        /*001a*/ 	.short	(.L_6 - .L_5)
	.align		4
.L_5:
        /*001c*/ 	.word	index@(_Z15process_kernel2PKfPfi)
        /*0020*/ 	.word	0x0000000c


	//----- nvinfo : EIATTR_FRAME_SIZE
	.align		4
.L_6:
        /*0024*/ 	.byte	0x04, 0x11
        /*0026*/ 	.short	(.L_8 - .L_7)
	.align		4
.L_7:
        /*0028*/ 	.word	index@(_Z15process_kernel2PKfPfi)
        /*002c*/ 	.word	0x00000000


	//----- nvinfo : EIATTR_REGCOUNT
	.align		4
.L_8:
        /*0030*/ 	.byte	0x04, 0x2f
        /*0032*/ 	.short	(.L_10 - .L_9)
	.align		4
.L_9:
        /*0034*/ 	.word	index@(_Z15process_kernel3PKfPfi)
        /*0038*/ 	.word	0x0000000c


	//----- nvinfo : EIATTR_FRAME_SIZE
	.align		4
.L_10:
        /*003c*/ 	.byte	0x04, 0x11
        /*003e*/ 	.short	(.L_12 - .L_11)
	.align		4
.L_11:
        /*0040*/ 	.word	index@($__internal_0_$__cuda_sm20_sqrt_rn_f32_slowpath)
        /*0044*/ 	.word	0x00000000


	//----- nvinfo : EIATTR_FRAME_SIZE
	.align		4
.L_12:
        /*0048*/ 	.byte	0x04, 0x11
        /*004a*/ 	.short	(.L_14 - .L_13)
	.align		4
.L_13:
        /*004c*/ 	.word	index@(_Z15process_kernel3PKfPfi)
        /*0050*/ 	.word	0x00000000


	//----- nvinfo : EIATTR_MIN_STACK_SIZE
	.align		4
.L_14:
        /*0054*/ 	.byte	0x04, 0x12
        /*0056*/ 	.short	(.L_16 - .L_15)
	.align		4
.L_15:
        /*0058*/ 	.word	index@(_Z15process_kernel3PKfPfi)
        /*005c*/ 	.word	0x00000000


	//----- nvinfo : EIATTR_MIN_STACK_SIZE
	.align		4
.L_16:
        /*0060*/ 	.byte	0x04, 0x12
        /*0062*/ 	.short	(.L_18 - .L_17)
	.align		4
.L_17:
        /*0064*/ 	.word	index@(_Z15process_kernel2PKfPfi)
        /*0068*/ 	.word	0x00000000


	//----- nvinfo : EIATTR_MIN_STACK_SIZE
	.align		4
.L_18:
        /*006c*/ 	.byte	0x04, 0x12
        /*006e*/ 	.short	(.L_20 - .L_19)
	.align		4
.L_19:
        /*0070*/ 	.word	index@(_Z15process_kernel1PKfS0_Pfi)
        /*0074*/ 	.word	0x00000000
.L_20:


//--------------------- .nv.compat                --------------------------
	.section	.nv.compat,"",@"SHT_CUDA_COMPAT_INFO"
	.align	4
        /*0000*/ 	.byte	0x02, 0x09, 0x00, 0x00, 0x02, 0x02, 0x01, 0x00, 0x02, 0x05, 0x05, 0x00, 0x03, 0x07, 0x01, 0x01
        /*0010*/ 	.byte	0x02, 0x03, 0x00, 0x00, 0x02, 0x06, 0x01, 0x00, 0x04, 0x0b, 0x08, 0x00, 0x01, 0x00, 0x00, 0x00
        /*0020*/ 	.byte	0x00, 0x00, 0x00, 0x00


//--------------------- .nv.info._Z15process_kernel3PKfPfi --------------------------
	.section	.nv.info._Z15process_kernel3PKfPfi,"",@"SHT_CUDA_INFO"
	.sectionflags	@""
	.align	4


	//----- nvinfo : EIATTR_CUDA_API_VERSION
	.align		4
        /*0000*/ 	.byte	0x04, 0x37
        /*0002*/ 	.short	(.L_22 - .L_21)
.L_21:
        /*0004*/ 	.word	0x00000082


	//----- nvinfo : EIATTR_KPARAM_INFO
	.align		4
.L_22:
        /*0008*/ 	.byte	0x04, 0x17
        /*000a*/ 	.short	(.L_24 - .L_23)
.L_23:
        /*000c*/ 	.word	0x00000000
        /*0010*/ 	.short	0x0002
        /*0012*/ 	.short	0x0010
        /*0014*/ 	.byte	0x00, 0xf0, 0x11, 0x00


	//----- nvinfo : EIATTR_KPARAM_INFO
	.align		4
.L_24:
        /*0018*/ 	.byte	0x04, 0x17
        /*001a*/ 	.short	(.L_26 - .L_25)
.L_25:
        /*001c*/ 	.word	0x00000000
        /*0020*/ 	.short	0x0001
        /*0022*/ 	.short	0x0008
        /*0024*/ 	.byte	0x00, 0xf5, 0x21, 0x00


	//----- nvinfo : EIATTR_KPARAM_INFO
	.align		4
.L_26:
        /*0028*/ 	.byte	0x04, 0x17
        /*002a*/ 	.short	(.L_28 - .L_27)
.L_27:
        /*002c*/ 	.word	0x00000000
        /*0030*/ 	.short	0x0000
        /*0032*/ 	.short	0x0000
        /*0034*/ 	.byte	0x00, 0xf5, 0x21, 0x00


	//----- nvinfo : EIATTR_SPARSE_MMA_MASK
	.align		4
.L_28:
        /*0038*/ 	.byte	0x03, 0x50
        /*003a*/ 	.short	0x0000


	//----- nvinfo : EIATTR_MAXREG_COUNT
	.align		4
        /*003c*/ 	.byte	0x03, 0x1b
        /*003e*/ 	.short	0x00ff


	//----- nvinfo : EIATTR_MERCURY_ISA_VERSION
	.align		4
        /*0040*/ 	.byte	0x03, 0x5f
        /*0042*/ 	.short	0x0101


	//----- nvinfo : EIATTR_VRC_CTA_INIT_COUNT
	.align		4
        /*0044*/ 	.byte	0x02, 0x4a
	.zero		1
	.zero		1


	//----- nvinfo : EIATTR_EXIT_INSTR_OFFSETS
	.align		4
        /*0048*/ 	.byte	0x04, 0x1c
        /*004a*/ 	.short	(.L_30 - .L_29)


	//   ....[0]....
.L_29:
        /*004c*/ 	.word	0x00000130


	//   ....[1]....
        /*0050*/ 	.word	0x00000280


	//----- nvinfo : EIATTR_CRS_STACK_SIZE
	.align		4
.L_30:
        /*0054*/ 	.byte	0x04, 0x1e
        /*0056*/ 	.short	(.L_32 - .L_31)
.L_31:
        /*0058*/ 	.word	0x00000000


	//----- nvinfo : EIATTR_CBANK_PARAM_SIZE
	.align		4
.L_32:
        /*005c*/ 	.byte	0x03, 0x19
        /*005e*/ 	.short	0x0014


	//----- nvinfo : EIATTR_PARAM_CBANK
	.align		4
        /*0060*/ 	.byte	0x04, 0x0a
        /*0062*/ 	.short	(.L_34 - .L_33)
	.align		4
.L_33:
        /*0064*/ 	.word	index@(.nv.constant0._Z15process_kernel3PKfPfi)
        /*0068*/ 	.short	0x0380
        /*006a*/ 	.short	0x0014


	//----- nvinfo : EIATTR_SW_WAR
	.align		4
.L_34:
        /*006c*/ 	.byte	0x04, 0x36
        /*006e*/ 	.short	(.L_36 - .L_35)
.L_35:
        /*0070*/ 	.word	0x00000008
.L_36:


//--------------------- .nv.info._Z15process_kernel2PKfPfi --------------------------
	.section	.nv.info._Z15process_kernel2PKfPfi,"",@"SHT_CUDA_INFO"
	.sectionflags	@""
	.align	4


	//----- nvinfo : EIATTR_CUDA_API_VERSION
	.align		4
        /*0000*/ 	.byte	0x04, 0x37
        /*0002*/ 	.short	(.L_38 - .L_37)
.L_37:
        /*0004*/ 	.word	0x00000082


	//----- nvinfo : EIATTR_KPARAM_INFO
	.align		4
.L_38:
        /*0008*/ 	.byte	0x04, 0x17
        /*000a*/ 	.short	(.L_40 - .L_39)
.L_39:
        /*000c*/ 	.word	0x00000000
        /*0010*/ 	.short	0x0002
        /*0012*/ 	.short	0x0010
        /*0014*/ 	.byte	0x00, 0xf0, 0x11, 0x00


	//----- nvinfo : EIATTR_KPARAM_INFO
	.align		4
.L_40:
        /*0018*/ 	.byte	0x04, 0x17
        /*001a*/ 	.short	(.L_42 - .L_41)
.L_41:
        /*001c*/ 	.word	0x00000000
        /*0020*/ 	.short	0x0001
        /*0022*/ 	.short	0x0008
        /*0024*/ 	.byte	0x00, 0xf5, 0x21, 0x00


	//----- nvinfo : EIATTR_KPARAM_INFO
	.align		4
.L_42:
        /*0028*/ 	.byte	0x04, 0x17
        /*002a*/ 	.short	(.L_44 - .L_43)
.L_43:
        /*002c*/ 	.word	0x00000000
        /*0030*/ 	.short	0x0000
        /*0032*/ 	.short	0x0000
        /*0034*/ 	.byte	0x00, 0xf5, 0x21, 0x00


	//----- nvinfo : EIATTR_SPARSE_MMA_MASK
	.align		4
.L_44:
        /*0038*/ 	.byte	0x03, 0x50
        /*003a*/ 	.short	0x0000


	//----- nvinfo : EIATTR_MAXREG_COUNT
	.align		4
        /*003c*/ 	.byte	0x03, 0x1b
        /*003e*/ 	.short	0x00ff


	//----- nvinfo : EIATTR_MERCURY_ISA_VERSION
	.align		4
        /*0040*/ 	.byte	0x03, 0x5f
        /*0042*/ 	.short	0x0101


	//----- nvinfo : EIATTR_VRC_CTA_INIT_COUNT
	.align		4
        /*0044*/ 	.byte	0x02, 0x4a
	.zero		1
	.zero		1


	//----- nvinfo : EIATTR_EXIT_INSTR_OFFSETS
	.align		4
        /*0048*/ 	.byte	0x04, 0x1c
        /*004a*/ 	.short	(.L_46 - .L_45)


	//   ....[0]....
.L_45:
        /*004c*/ 	.word	0x00000130


	//   ....[1]....
        /*0050*/ 	.word	0x00000350


	//----- nvinfo : EIATTR_CBANK_PARAM_SIZE
	.align		4
.L_46:
        /*0054*/ 	.byte	0x03, 0x19
        /*0056*/ 	.short	0x0014


	//----- nvinfo : EIATTR_PARAM_CBANK
	.align		4
        /*0058*/ 	.byte	0x04, 0x0a
        /*005a*/ 	.short	(.L_48 - .L_47)
	.align		4
.L_47:
        /*005c*/ 	.word	index@(.nv.constant0._Z15process_kernel2PKfPfi)
        /*0060*/ 	.short	0x0380
        /*0062*/ 	.short	0x0014


	//----- nvinfo : EIATTR_SW_WAR
	.align		4
.L_48:
        /*0064*/ 	.byte	0x04, 0x36
        /*0066*/ 	.short	(.L_50 - .L_49)
.L_49:
        /*0068*/ 	.word	0x00000008
.L_50:


//--------------------- .nv.info._Z15process_kernel1PKfS0_Pfi --------------------------
	.section	.nv.info._Z15process_kernel1PKfS0_Pfi,"",@"SHT_CUDA_INFO"
	.sectionflags	@""
	.align	4


	//----- nvinfo : EIATTR_CUDA_API_VERSION
	.align		4
        /*0000*/ 	.byte	0x04, 0x37
        /*0002*/ 	.short	(.L_52 - .L_51)
.L_51:
        /*0004*/ 	.word	0x00000082


	//----- nvinfo : EIATTR_KPARAM_INFO
	.align		4
.L_52:
        /*0008*/ 	.byte	0x04, 0x17
        /*000a*/ 	.short	(.L_54 - .L_53)
.L_53:
        /*000c*/ 	.word	0x00000000
        /*0010*/ 	.short	0x0003
        /*0012*/ 	.short	0x0018
        /*0014*/ 	.byte	0x00, 0xf0, 0x11, 0x00


	//----- nvinfo : EIATTR_KPARAM_INFO
	.align		4
.L_54:
        /*0018*/ 	.byte	0x04, 0x17
        /*001a*/ 	.short	(.L_56 - .L_55)
.L_55:
        /*001c*/ 	.word	0x00000000
        /*0020*/ 	.short	0x0002
        /*0022*/ 	.short	0x0010
        /*0024*/ 	.byte	0x00, 0xf5, 0x21, 0x00


	//----- nvinfo : EIATTR_KPARAM_INFO
	.align		4
.L_56:
        /*0028*/ 	.byte	0x04, 0x17
        /*002a*/ 	.short	(.L_58 - .L_57)
.L_57:
        /*002c*/ 	.word	0x00000000
        /*0030*/ 	.short	0x0001
        /*0032*/ 	.short	0x0008
        /*0034*/ 	.byte	0x00, 0xf5, 0x21, 0x00


	//----- nvinfo : EIATTR_KPARAM_INFO
	.align		4
.L_58:
        /*0038*/ 	.byte	0x04, 0x17
        /*003a*/ 	.short	(.L_60 - .L_59)
.L_59:
        /*003c*/ 	.word	0x00000000
        /*0040*/ 	.short	0x0000
        /*0042*/ 	.short	0x0000
        /*0044*/ 	.byte	0x00, 0xf5, 0x21, 0x00


	//----- nvinfo : EIATTR_SPARSE_MMA_MASK
	.align		4
.L_60:
        /*0048*/ 	.byte	0x03, 0x50
        /*004a*/ 	.short	0x0000


	//----- nvinfo : EIATTR_MAXREG_COUNT
	.align		4
        /*004c*/ 	.byte	0x03, 0x1b
        /*004e*/ 	.short	0x00ff


	//----- nvinfo : EIATTR_MERCURY_ISA_VERSION
	.align		4
        /*0050*/ 	.byte	0x03, 0x5f
        /*0052*/ 	.short	0x0101


	//----- nvinfo : EIATTR_VRC_CTA_INIT_COUNT
	.align		4
        /*0054*/ 	.byte	0x02, 0x4a
	.zero		1
	.zero		1


	//----- nvinfo : EIATTR_EXIT_INSTR_OFFSETS
	.align		4
        /*0058*/ 	.byte	0x04, 0x1c
        /*005a*/ 	.short	(.L_62 - .L_61)


	//   ....[0]....
.L_61:
        /*005c*/ 	.word	0x00000130


	//   ....[1]....
        /*0060*/ 	.word	0x00001140


	//----- nvinfo : EIATTR_CRS_STACK_SIZE
	.align		4
.L_62:
        /*0064*/ 	.byte	0x04, 0x1e
        /*0066*/ 	.short	(.L_64 - .L_63)
.L_63:
        /*0068*/ 	.word	0x00000000


	//----- nvinfo : EIATTR_CBANK_PARAM_SIZE
	.align		4
.L_64:
        /*006c*/ 	.byte	0x03, 0x19
        /*006e*/ 	.short	0x001c


	//----- nvinfo : EIATTR_PARAM_CBANK
	.align		4
        /*0070*/ 	.byte	0x04, 0x0a
        /*0072*/ 	.short	(.L_66 - .L_65)
	.align		4
.L_65:
        /*0074*/ 	.word	index@(.nv.constant0._Z15process_kernel1PKfS0_Pfi)
        /*0078*/ 	.short	0x0380
        /*007a*/ 	.short	0x001c


	//----- nvinfo : EIATTR_SW_WAR
	.align		4
.L_66:
        /*007c*/ 	.byte	0x04, 0x36
        /*007e*/ 	.short	(.L_68 - .L_67)
.L_67:
        /*0080*/ 	.word	0x00000008
.L_68:


//--------------------- .nv.callgraph             --------------------------
	.section	.nv.callgraph,"",@"SHT_CUDA_CALLGRAPH"
	.align	4
	.sectionentsize	8
	.align		4
        /*0000*/ 	.word	0x00000000
	.align		4
        /*0004*/ 	.word	0xffffffff
	.align		4
        /*0008*/ 	.word	0x00000000
	.align		4
        /*000c*/ 	.word	0xfffffffe
	.align		4
        /*0010*/ 	.word	0x00000000
	.align		4
        /*0014*/ 	.word	0xfffffffd
	.align		4
        /*0018*/ 	.word	0x00000000
	.align		4
        /*001c*/ 	.word	0xfffffffc


//--------------------- .nv.constant4             --------------------------
	.section	.nv.constant4,"a",@progbits
	.align	8
	.align		8
.nv.constant4:
        /*0000*/ 	.dword	__cudart_i2opi_f


//--------------------- .text._Z15process_kernel3PKfPfi --------------------------
	.section	.text._Z15process_kernel3PKfPfi,"ax",@progbits
	.align	128
        .global         _Z15process_kernel3PKfPfi
        .type           _Z15process_kernel3PKfPfi,@function
        .size           _Z15process_kernel3PKfPfi,(.L_x_17 - _Z15process_kernel3PKfPfi)
        .other          _Z15process_kernel3PKfPfi,@"STO_CUDA_ENTRY STV_DEFAULT"
_Z15process_kernel3PKfPfi:
.text._Z15process_kernel3PKfPfi:
[----:B------:R-:W-:Y:S08]  /*0000*/  LDC R1, c[0x0][0x37c] ;  /* 0x0000df00ff017b82 */ /* 0x000ff00000000800 */
[----:B------:R-:W-:Y:S01]  /*0010*/  S2UR UR4, SR_CTAID.Z ;  /* 0x00000000000479c3 */ /* 0x000fe20000002700 */
[----:B------:R-:W0:Y:S01]  /*0020*/  S2R R0, SR_TID.Z ;  /* 0x0000000000007919 */ /* 0x000e220000002300 */
[----:B------:R-:W1:Y:S01]  /*0030*/  LDCU UR5, c[0x0][0x370] ;  /* 0x00006e00ff0577ac */ /* 0x000e620008000800 */
[----:B------:R-:W2:Y:S01]  /*0040*/  S2R R3, SR_TID.Y ;  /* 0x0000000000037919 */ /* 0x000ea20000002200 */
[----:B------:R-:W3:Y:S04]  /*0050*/  LDCU UR6, c[0x0][0x374] ;  /* 0x00006e80ff0677ac */ /* 0x000ee80008000800 */
[----:B------:R-:W3:Y:S01]  /*0060*/  S2UR UR7, SR_CTAID.Y ;  /* 0x00000000000779c3 */ /* 0x000ee20000002600 */
[----:B------:R-:W4:Y:S01]  /*0070*/  S2R R5, SR_TID.X ;  /* 0x0000000000057919 */ /* 0x000f220000002100 */
[----:B------:R-:W4:Y:S01]  /*0080*/  LDCU UR9, c[0x0][0x360] ;  /* 0x00006c00ff0977ac */ /* 0x000f220008000800 */
[----:B------:R-:W2:Y:S05]  /*0090*/  LDCU UR10, c[0x0][0x364] ;  /* 0x00006c80ff0a77ac */ /* 0x000eaa0008000800 */
[----:B------:R-:W1:Y:S08]  /*00a0*/  S2UR UR8, SR_CTAID.X ;  /* 0x00000000000879c3 */ /* 0x000e700000002500 */
[----:B------:R-:W0:Y:S01]  /*00b0*/  LDC R7, c[0x0][0x368] ;  /* 0x0000da00ff077b82 */ /* 0x000e220000000800 */
[----:B---3--:R-:W-:-:S04]  /*00c0*/  UIMAD UR4, UR4, UR6, UR7 ;  /* 0x00000006040472a4 */ /* 0x008fc8000f8e0207 */
[----:B-1----:R-:W-:Y:S01]  /*00d0*/  UIMAD UR4, UR4, UR5, UR8 ;  /* 0x00000005040472a4 */ /* 0x002fe2000f8e0208 */
[----:B------:R-:W1:Y:S05]  /*00e0*/  LDCU UR5, c[0x0][0x390] ;  /* 0x00007200ff0577ac */ /* 0x000e6a0008000800 */
[----:B0-----:R-:W-:-:S04]  /*00f0*/  IMAD R0, R7, UR4, R0 ;  /* 0x0000000407007c24 */ /* 0x001fc8000f8e0200 */
[----:B--2---:R-:W-:-:S04]  /*0100*/  IMAD R0, R0, UR10, R3 ;  /* 0x0000000a00007c24 */ /* 0x004fc8000f8e0203 */
[----:B----4-:R-:W-:-:S05]  /*0110*/  IMAD R5, R0, UR9, R5 ;  /* 0x0000000900057c24 */ /* 0x010fca000f8e0205 */
[----:B-1----:R-:W-:-:S13]  /*0120*/  ISETP.GE.AND P0, PT, R5, UR5, PT ;  /* 0x0000000505007c0c */ /* 0x002fda000bf06270 */
[----:B------:R-:W-:Y:S05]  /*0130*/  @P0 EXIT ;  /* 0x000000000000094d */ /* 0x000fea0003800000 */
[----:B------:R-:W0:Y:S01]  /*0140*/  LDC.64 R2, c[0x0][0x380] ;  /* 0x0000e000ff027b82 */ /* 0x000e220000000a00 */
[----:B------:R-:W1:Y:S01]  /*0150*/  LDCU.64 UR4, c[0x0][0x358] ;  /* 0x00006b00ff0477ac */ /* 0x000e620008000a00 */
[----:B0-----:R-:W-:-:S05]  /*0160*/  IMAD.WIDE R2, R5, 0x4, R2 ;  /* 0x0000000405027825 */ /* 0x001fca00078e0202 */
[----:B-1----:R-:W2:Y:S01]  /*0170*/  LDG.E R0, desc[UR4][R2.64] ;  /* 0x0000000402007981 */ /* 0x002ea2000c1e1900 */
[----:B------:R-:W-:Y:S01]  /*0180*/  BSSY.RECONVERGENT B0, `(.L_x_0) ;  /* 0x000000c000007945 */ /* 0x000fe20003800200 */
[----:B--2---:R-:W-:Y:S01]  /*0190*/  IADD3 R4, PT, PT, R0, -0xd000000, RZ ;  /* 0xf300000000047810 */ /* 0x004fe20007ffe0ff */
[----:B------:R0:W1:Y:S03]  /*01a0*/  MUFU.RSQ R7, R0 ;  /* 0x0000000000077308 */ /* 0x0000660000001400 */
[----:B------:R-:W-:-:S13]  /*01b0*/  ISETP.GT.U32.AND P0, PT, R4, 0x727fffff, PT ;  /* 0x727fffff0400780c */ /* 0x000fda0003f04070 */
[----:B0-----:R-:W-:Y:S05]  /*01c0*/  @!P0 BRA `(.L_x_1) ;  /* 0x00000000000c8947 */ /* 0x001fea0003800000 */
[----:B------:R-:W-:-:S07]  /*01d0*/  MOV R9, 0x1f0 ;  /* 0x000001f000097802 */ /* 0x000fce0000000f00 */
[----:B-1----:R-:W-:Y:S05]  /*01e0*/  CALL.REL.NOINC `($__internal_0_$__cuda_sm20_sqrt_rn_f32_slowpath) ;  /* 0x0000000000287944 */ /* 0x002fea0003c00000 */
[----:B------:R-:W-:Y:S05]  /*01f0*/  BRA `(.L_x_2) ;  /* 0x0000000000107947 */ /* 0x000fea0003800000 */
.L_x_1:
[----:B-1----:R-:W-:Y:S01]  /*0200*/  FMUL.FTZ R3, R0, R7 ;  /* 0x0000000700037220 */ /* 0x002fe20000410000 */
[----:B------:R-:W-:-:S03]  /*0210*/  FMUL.FTZ R7, R7, 0.5 ;  /* 0x3f00000007077820 */ /* 0x000fc60000410000 */
[----:B------:R-:W-:-:S04]  /*0220*/  FFMA R0, -R3, R3, R0 ;  /* 0x0000000303007223 */ /* 0x000fc80000000100 */
[----:B------:R-:W-:-:S07]  /*0230*/  FFMA R7, R0, R7, R3 ;  /* 0x0000000700077223 */ /* 0x000fce0000000003 */
.L_x_2:
[----:B------:R-:W-:Y:S05]  /*0240*/  BSYNC.RECONVERGENT B0 ;  /* 0x0000000000007941 */ /* 0x000fea0003800200 */
.L_x_0:
[----:B------:R-:W0:Y:S02]  /*0250*/  LDC.64 R2, c[0x0][0x388] ;  /* 0x0000e200ff027b82 */ /* 0x000e240000000a00 */
[----:B0-----:R-:W-:-:S05]  /*0260*/  IMAD.WIDE R2, R5, 0x4, R2 ;  /* 0x0000000405027825 */ /* 0x001fca00078e0202 */
[----:B------:R-:W-:Y:S01]  /*0270*/  STG.E desc[UR4][R2.64], R7 ;  /* 0x0000000702007986 */ /* 0x000fe2000c101904 */
[----:B------:R-:W-:Y:S05]  /*0280*/  EXIT ;  /* 0x000000000000794d */ /* 0x000fea0003800000 */
        .weak           $__internal_0_$__cuda_sm20_sqrt_rn_f32_slowpath
        .type           $__internal_0_$__cuda_sm20_sqrt_rn_f32_slowpath,@function
        .size           $__internal_0_$__cuda_sm20_sqrt_rn_f32_slowpath,(.L_x_17 - $__internal_0_$__cuda_sm20_sqrt_rn_f32_slowpath)
$__internal_0_$__cuda_sm20_sqrt_rn_f32_slowpath:
[----:B------:R-:W-:-:S13]  /*0290*/  LOP3.LUT P0, RZ, R0, 0x7fffffff, RZ, 0xc0, !PT ;  /* 0x7fffffff00ff7812 */ /* 0x000fda000780c0ff */
[----:B------:R-:W-:Y:S01]  /*02a0*/  @!P0 MOV R2, R0 ;  /* 0x0000000000028202 */ /* 0x000fe20000000f00 */
[----:B------:R-:W-:Y:S06]  /*02b0*/  @!P0 BRA `(.L_x_3) ;  /* 0x0000000000408947 */ /* 0x000fec0003800000 */
[----:B------:R-:W-:-:S13]  /*02c0*/  FSETP.GEU.FTZ.AND P0, PT, R0, RZ, PT ;  /* 0x000000ff0000720b */ /* 0x000fda0003f1e000 */
[----:B------:R-:W-:Y:S01]  /*02d0*/  @!P0 MOV R2, 0x7fffffff ;  /* 0x7fffffff00028802 */ /* 0x000fe20000000f00 */
[----:B------:R-:W-:Y:S06]  /*02e0*/  @!P0 BRA `(.L_x_3) ;  /* 0x0000000000348947 */ /* 0x000fec0003800000 */
[----:B------:R-:W-:-:S13]  /*02f0*/  FSETP.GTU.FTZ.AND P0, PT, |R0|, +INF , PT ;  /* 0x7f8000000000780b */ /* 0x000fda0003f1c200 */
[----:B------:R-:W-:Y:S01]  /*0300*/  @P0 FADD.FTZ R2, R0, 1 ;  /* 0x3f80000000020421 */ /* 0x000fe20000010000 */
[----:B------:R-:W-:Y:S06]  /*0310*/  @P0 BRA `(.L_x_3) ;  /* 0x0000000000280947 */ /* 0x000fec0003800000 */
[----:B------:R-:W-:-:S13]  /*0320*/  FSETP.NEU.FTZ.AND P0, PT, |R0|, +INF , PT ;  /* 0x7f8000000000780b */ /* 0x000fda0003f1d200 */
[----:B------:R-:W-:-:S04]  /*0330*/  @P0 FFMA R3, R0, 1.84467440737095516160e+19, RZ ;  /* 0x5f80000000030823 */ /* 0x000fc800000000ff */
[----:B------:R-:W0:Y:S02]  /*0340*/  @P0 MUFU.RSQ R2, R3 ;  /* 0x0000000300020308 */ /* 0x000e240000001400 */
[----:B0-----:R-:W-:Y:S01]  /*0350*/  @P0 FMUL.FTZ R4, R3, R2 ;  /* 0x0000000203040220 */ /* 0x001fe20000410000 */
[----:B------:R-:W-:Y:S01]  /*0360*/  @P0 FMUL.FTZ R8, R2, 0.5 ;  /* 0x3f00000002080820 */ /* 0x000fe20000410000 */
[----:B------:R-:W-:Y:S02]  /*0370*/  @!P0 MOV R2, R0 ;  /* 0x0000000000028202 */ /* 0x000fe40000000f00 */
[----:B------:R-:W-:-:S04]  /*0380*/  @P0 FADD.FTZ R6, -R4, -RZ ;  /* 0x800000ff04060221 */ /* 0x000fc80000010100 */
[----:B------:R-:W-:-:S04]  /*0390*/  @P0 FFMA R7, R4, R6, R3 ;  /* 0x0000000604070223 */ /* 0x000fc80000000003 */
[----:B------:R-:W-:-:S04]  /*03a0*/  @P0 FFMA R7, R7, R8, R4 ;  /* 0x0000000807070223 */ /* 0x000fc80000000004 */
[----:B------:R-:W-:-:S07]  /*03b0*/  @P0 FMUL.FTZ R2, R7, 2.3283064365386962891e-10 ;  /* 0x2f80000007020820 */ /* 0x000fce0000410000 */
.L_x_3:
[----:B------:R-:W-:Y:S01]  /*03c0*/  HFMA2 R3, -RZ, RZ, 0, 0 ;  /* 0x00000000ff037431 */ /* 0x000fe200000001ff */
[----:B------:R-:W-:Y:S02]  /*03d0*/  MOV R7, R2 ;  /* 0x0000000200077202 */ /* 0x000fe40000000f00 */
[----:B------:R-:W-:-:S04]  /*03e0*/  MOV R2, R9 ;  /* 0x0000000900027202 */ /* 0x000fc80000000f00 */
[----:B------:R-:W-:Y:S05]  /*03f0*/  RET.REL.NODEC R2 `(_Z15process_kernel3PKfPfi) ;  /* 0xfffffffc02007950 */ /* 0x000fea0003c3ffff */
.L_x_4:
[----:B------:R-:W-:-:S00]  /*0400*/  BRA `(.L_x_4) ;  /* 0xfffffffc00fc7947 */ /* 0x000fc0000383ffff */
[----:B------:R-:W-:-:S00]  /*0410*/  NOP ;  /* 0x0000000000007918 */ /* 0x000fc00000000000 */
        /* <DEDUP_REMOVED lines=14> */
.L_x_17:


//--------------------- .text._Z15process_kernel2PKfPfi --------------------------
	.section	.text._Z15process_kernel2PKfPfi,"ax",@progbits
	.align	128
        .global         _Z15process_kernel2PKfPfi
        .type           _Z15process_kernel2PKfPfi,@function
        .size           _Z15process_kernel2PKfPfi,(.L_x_19 - _Z15process_kernel2PKfPfi)
        .other          _Z15process_kernel2PKfPfi,@"STO_CUDA_ENTRY STV_DEFAULT"
_Z15process_kernel2PKfPfi:
.text._Z15process_kernel2PKfPfi:
        /* <DEDUP_REMOVED lines=23> */
[----:B-1----:R0:W2:Y:S01]  /*0170*/  LDG.E R0, desc[UR4][R2.64] ;  /* 0x0000000402007981 */ /* 0x0020a2000c1e1900 */
[----:B------:R-:W-:Y:S01]  /*0180*/  HFMA2 R9, -RZ, RZ, 1.5048828125, 33.21875 ;  /* 0x3e055027ff097431 */ /* 0x000fe200000001ff */
[----:B0-----:R-:W0:Y:S02]  /*0190*/  LDC.64 R2, c[0x0][0x388] ;  /* 0x0000e200ff027b82 */ /* 0x001e240000000a00 */
[----:B0-----:R-:W-:Y:S01]  /*01a0*/  IMAD.WIDE R2, R5, 0x4, R2 ;  /* 0x0000000405027825 */ /* 0x001fe200078e0202 */
[----:B--2---:R-:W-:-:S13]  /*01b0*/  FSETP.GEU.AND P0, PT, R0, 1.175494350822287508e-38, PT ;  /* 0x008000000000780b */ /* 0x004fda0003f0e000 */
[----:B------:R-:W-:-:S05]  /*01c0*/  @!P0 FMUL R0, R0, 8388608 ;  /* 0x4b00000000008820 */ /* 0x000fca0000400000 */
[----:B------:R-:W-:-:S04]  /*01d0*/  IADD3 R4, PT, PT, R0, -0x3f2aaaab, RZ ;  /* 0xc0d5555500047810 */ /* 0x000fc80007ffe0ff */
[----:B------:R-:W-:-:S04]  /*01e0*/  LOP3.LUT R7, R4, 0xff800000, RZ, 0xc0, !PT ;  /* 0xff80000004077812 */ /* 0x000fc800078ec0ff */
[-C--:B------:R-:W-:Y:S02]  /*01f0*/  IADD3 R4, PT, PT, R0, -R7.reuse, RZ ;  /* 0x8000000700047210 */ /* 0x080fe40007ffe0ff */
[----:B------:R-:W-:-:S03]  /*0200*/  I2FP.F32.S32 R7, R7 ;  /* 0x0000000700077245 */ /* 0x000fc60000201400 */
[----:B------:R-:W-:Y:S01]  /*0210*/  FADD R6, R4, -1 ;  /* 0xbf80000004067421 */ /* 0x000fe20000000000 */
[----:B------:R-:W-:Y:S02]  /*0220*/  FSEL R4, RZ, -23, P0 ;  /* 0xc1b80000ff047808 */ /* 0x000fe40000000000 */
[----:B------:R-:W-:Y:S01]  /*0230*/  ISETP.GT.U32.AND P0, PT, R0, 0x7f7fffff, PT ;  /* 0x7f7fffff0000780c */ /* 0x000fe20003f04070 */
[C---:B------:R-:W-:Y:S02]  /*0240*/  FFMA R9, R6.reuse, -R9, 0.14084610342979431152 ;  /* 0x3e1039f606097423 */ /* 0x040fe40000000809 */
[----:B------:R-:W-:Y:S01]  /*0250*/  FFMA R4, R7, 1.1920928955078125e-07, R4 ;  /* 0x3400000007047823 */ /* 0x000fe20000000004 */
[----:B------:R-:W-:Y:S01]  /*0260*/  MOV R7, 0x7f800000 ;  /* 0x7f80000000077802 */ /* 0x000fe20000000f00 */
[----:B------:R-:W-:-:S04]  /*0270*/  FFMA R9, R6, R9, -0.12148627638816833496 ;  /* 0xbdf8cdcc06097423 */ /* 0x000fc80000000009 */
[----:B------:R-:W-:-:S04]  /*0280*/  FFMA R9, R6, R9, 0.13980610668659210205 ;  /* 0x3e0f295506097423 */ /* 0x000fc80000000009 */
[----:B------:R-:W-:-:S04]  /*0290*/  FFMA R9, R6, R9, -0.16684235632419586182 ;  /* 0xbe2ad8b906097423 */ /* 0x000fc80000000009 */
[----:B------:R-:W-:-:S04]  /*02a0*/  FFMA R9, R6, R9, 0.20012299716472625732 ;  /* 0x3e4ced0b06097423 */ /* 0x000fc80000000009 */
[----:B------:R-:W-:-:S04]  /*02b0*/  FFMA R9, R6, R9, -0.24999669194221496582 ;  /* 0xbe7fff2206097423 */ /* 0x000fc80000000009 */
[----:B------:R-:W-:-:S04]  /*02c0*/  FFMA R9, R6, R9, 0.33333182334899902344 ;  /* 0x3eaaaa7806097423 */ /* 0x000fc80000000009 */
[----:B------:R-:W-:-:S04]  /*02d0*/  FFMA R9, R6, R9, -0.5 ;  /* 0xbf00000006097423 */ /* 0x000fc80000000009 */
[----:B------:R-:W-:-:S04]  /*02e0*/  FMUL R9, R6, R9 ;  /* 0x0000000906097220 */ /* 0x000fc80000400000 */
[----:B------:R-:W-:-:S04]  /*02f0*/  FFMA R9, R6, R9, R6 ;  /* 0x0000000906097223 */ /* 0x000fc80000000006 */
[----:B------:R-:W-:Y:S01]  /*0300*/  FFMA R4, R4, 0.69314718246459960938, R9 ;  /* 0x3f31721804047823 */ /* 0x000fe20000000009 */
[C---:B------:R-:W-:Y:S01]  /*0310*/  @P0 FFMA R4, R0.reuse, R7, +INF ;  /* 0x7f80000000040423 */ /* 0x040fe20000000007 */
[----:B------:R-:W-:-:S04]  /*0320*/  FSETP.NEU.AND P0, PT, R0, RZ, PT ;  /* 0x000000ff0000720b */ /* 0x000fc80003f0d000 */
[----:B------:R-:W-:-:S05]  /*0330*/  FSEL R5, R4, -INF , P0 ;  /* 0xff80000004057808 */ /* 0x000fca0000000000 */
[----:B------:R-:W-:Y:S01]  /*0340*/  STG.E desc[UR4][R2.64], R5 ;  /* 0x0000000502007986 */ /* 0x000fe2000c101904 */
[----:B------:R-:W-:Y:S05]  /*0350*/  EXIT ;  /* 0x000000000000794d */ /* 0x000fea0003800000 */
.L_x_5:
        /* <DEDUP_REMOVED lines=10> */
.L_x_19:


//--------------------- .text._Z15process_kernel1PKfS0_Pfi --------------------------
	.section	.text._Z15process_kernel1PKfS0_Pfi,"ax",@progbits
	.align	128
        .global         _Z15process_kernel1PKfS0_Pfi
        .type           _Z15process_kernel1PKfS0_Pfi,@function
        .size           _Z15process_kernel1PKfS0_Pfi,(.L_x_20 - _Z15process_kernel1PKfS0_Pfi)
        .other          _Z15process_kernel1PKfS0_Pfi,@"STO_CUDA_ENTRY STV_DEFAULT"
_Z15process_kernel1PKfS0_Pfi:
.text._Z15process_kernel1PKfS0_Pfi:
        /* <DEDUP_REMOVED lines=25> */
[C---:B--2---:R-:W-:Y:S01]  /*0190*/  FMUL R6, R0.reuse, 0.63661974668502807617 ;  /* 0x3f22f98300067820 */ /* 0x044fe20000400000 */
[----:B------:R-:W-:-:S05]  /*01a0*/  FSETP.GE.AND P0, PT, |R0|, 105615, PT ;  /* 0x47ce47800000780b */ /* 0x000fca0003f06200 */
[----:B------:R-:W0:Y:S02]  /*01b0*/  F2I.NTZ R6, R6 ;  /* 0x0000000600067305 */ /* 0x000e240000203100 */
[----:B0-----:R-:W-:-:S05]  /*01c0*/  I2FP.F32.S32 R3, R6 ;  /* 0x0000000600037245 */ /* 0x001fca0000201400 */
[----:B------:R-:W-:-:S04]  /*01d0*/  FFMA R8, R3, -1.5707962512969970703, R0 ;  /* 0xbfc90fda03087823 */ /* 0x000fc80000000000 */
[----:B------:R-:W-:-:S04]  /*01e0*/  FFMA R8, R3, -7.5497894158615963534e-08, R8 ;  /* 0xb3a2216803087823 */ /* 0x000fc80000000008 */
[----:B------:R-:W-:Y:S01]  /*01f0*/  FFMA R15, R3, -5.3903029534742383927e-15, R8 ;  /* 0xa7c234c5030f7823 */ /* 0x000fe20000000008 */
[----:B------:R-:W-:Y:S06]  /*0200*/  @!P0 BRA `(.L_x_7) ;  /* 0x0000000400808947 */ /* 0x000fec0003800000 */
[----:B------:R-:W-:-:S13]  /*0210*/  FSETP.NEU.AND P0, PT, |R0|, +INF , PT ;  /* 0x7f8000000000780b */ /* 0x000fda0003f0d200 */
[----:B------:R-:W-:Y:S01]  /*0220*/  @!P0 FMUL R15, RZ, R0 ;  /* 0x00000000ff0f8220 */ /* 0x000fe20000400000 */
[----:B------:R-:W-:Y:S01]  /*0230*/  @!P0 IMAD.MOV.U32 R6, RZ, RZ, RZ ;  /* 0x000000ffff068224 */ /* 0x000fe200078e00ff */
[----:B------:R-:W-:Y:S06]  /*0240*/  @!P0 BRA `(.L_x_7) ;  /* 0x0000000400708947 */ /* 0x000fec0003800000 */
[----:B------:R-:W-:Y:S01]  /*0250*/  IMAD.SHL.U32 R3, R0, 0x100, RZ ;  /* 0x0000010000037824 */ /* 0x000fe200078e00ff */
[----:B------:R-:W0:Y:S01]  /*0260*/  LDCU.64 UR8, c[0x4][URZ] ;  /* 0x01000000ff0877ac */ /* 0x000e220008000a00 */
[----:B------:R-:W-:Y:S02]  /*0270*/  IMAD.MOV.U32 R9, RZ, RZ, RZ ;  /* 0x000000ffff097224 */ /* 0x000fe400078e00ff */
[----:B------:R-:W-:Y:S01]  /*0280*/  IMAD.MOV.U32 R15, RZ, RZ, RZ ;  /* 0x000000ffff0f7224 */ /* 0x000fe200078e00ff */
[----:B------:R-:W-:Y:S01]  /*0290*/  LOP3.LUT R8, R3, 0x80000000, RZ, 0xfc, !PT ;  /* 0x8000000003087812 */ /* 0x000fe200078efcff */
[----:B------:R-:W-:Y:S01]  /*02a0*/  UMOV UR5, URZ ;  /* 0x000000ff00057c82 */ /* 0x000fe20008000000 */
[----:B------:R-:W-:-:S05]  /*02b0*/  UMOV UR4, URZ ;  /* 0x000000ff00047c82 */ /* 0x000fca0008000000 */
.L_x_8:
[----:B0-----:R-:W-:Y:S01]  /*02c0*/  IMAD.U32 R6, RZ, RZ, UR8 ;  /* 0x00000008ff067e24 */ /* 0x001fe2000f8e00ff */
[----:B------:R-:W-:-:S05]  /*02d0*/  MOV R7, UR9 ;  /* 0x0000000900077c02 */ /* 0x000fca0008000f00 */
[----:B------:R-:W2:Y:S01]  /*02e0*/  LDG.E.CONSTANT R5, desc[UR6][R6.64] ;  /* 0x0000000606057981 */ /* 0x000ea2000c1e9900 */
[----:B------:R-:W-:Y:S01]  /*02f0*/  UIADD3 UR4, UPT, UPT, UR4, 0x1, URZ ;  /* 0x0000000104047890 */ /* 0x000fe2000fffe0ff */
[C---:B------:R-:W-:Y:S01]  /*0300*/  ISETP.EQ.AND P0, PT, R15.reuse, RZ, PT ;  /* 0x000000ff0f00720c */ /* 0x040fe20003f02270 */
[----:B------:R-:W-:Y:S01]  /*0310*/  UIADD3 UR8, UP1, UPT, UR8, 0x4, URZ ;  /* 0x0000000408087890 */ /* 0x000fe2000ff3e0ff */
[C---:B------:R-:W-:Y:S01]  /*0320*/  ISETP.EQ.AND P1, PT, R15.reuse, 0x4, PT ;  /* 0x000000040f00780c */ /* 0x040fe20003f22270 */
[----:B------:R-:W-:Y:S01]  /*0330*/  UISETP.NE.AND UP0, UPT, UR4, 0x6, UPT ;  /* 0x000000060400788c */ /* 0x000fe2000bf05270 */
[C---:B------:R-:W-:Y:S01]  /*0340*/  ISETP.EQ.AND P2, PT, R15.reuse, 0x8, PT ;  /* 0x000000080f00780c */ /* 0x040fe20003f42270 */
[----:B------:R-:W-:Y:S01]  /*0350*/  UIADD3.X UR9, UPT, UPT, URZ, UR9, URZ, UP1, !UPT ;  /* 0x00000009ff097290 */ /* 0x000fe20008ffe4ff */
[C---:B------:R-:W-:Y:S02]  /*0360*/  ISETP.EQ.AND P3, PT, R15.reuse, 0xc, PT ;  /* 0x0000000c0f00780c */ /* 0x040fe40003f62270 */
[----:B------:R-:W-:-:S02]  /*0370*/  ISETP.EQ.AND P4, PT, R15, 0x10, PT ;  /* 0x000000100f00780c */ /* 0x000fc40003f82270 */
[C---:B------:R-:W-:Y:S01]  /*0380*/  ISETP.EQ.AND P5, PT, R15.reuse, 0x14, PT ;  /* 0x000000140f00780c */ /* 0x040fe20003fa2270 */
[----:B------:R-:W-:Y:S02]  /*0390*/  VIADD R15, R15, 0x4 ;  /* 0x000000040f0f7836 */ /* 0x000fe40000000000 */
[----:B--2---:R-:W-:-:S03]  /*03a0*/  IMAD.WIDE.U32 R4, R5, R8, RZ ;  /* 0x0000000805047225 */ /* 0x004fc600078e00ff */
[----:B------:R-:W-:-:S04]  /*03b0*/  IADD3 R4, P6, PT, R4, R9, RZ ;  /* 0x0000000904047210 */ /* 0x000fc80007fde0ff */
[----:B------:R-:W-:Y:S01]  /*03c0*/  IADD3.X R9, PT, PT, R5, UR5, RZ, P6, !PT ;  /* 0x0000000505097c10 */ /* 0x000fe2000b7fe4ff */
[--C-:B------:R-:W-:Y:S02]  /*03d0*/  @P0 IMAD.MOV.U32 R3, RZ, RZ, R4.reuse ;  /* 0x000000ffff030224 */ /* 0x100fe400078e0004 */
[----:B------:R-:W-:Y:S01]  /*03e0*/  @P5 MOV R14, R4 ;  /* 0x00000004000e5202 */ /* 0x000fe20000000f00 */
[--C-:B------:R-:W-:Y:S02]  /*03f0*/  @P1 IMAD.MOV.U32 R10, RZ, RZ, R4.reuse ;  /* 0x000000ffff0a1224 */ /* 0x100fe400078e0004 */
[--C-:B------:R-:W-:Y:S02]  /*0400*/  @P2 IMAD.MOV.U32 R11, RZ, RZ, R4.reuse ;  /* 0x000000ffff0b2224 */ /* 0x100fe400078e0004 */
[--C-:B------:R-:W-:Y:S02]  /*0410*/  @P3 IMAD.MOV.U32 R12, RZ, RZ, R4.reuse ;  /* 0x000000ffff0c3224 */ /* 0x100fe400078e0004 */
[----:B------:R-:W-:Y:S01]  /*0420*/  @P4 IMAD.MOV.U32 R13, RZ, RZ, R4 ;  /* 0x000000ffff0d4224 */ /* 0x000fe200078e0004 */
[----:B------:R-:W-:Y:S06]  /*0430*/  BRA.U UP0, `(.L_x_8) ;  /* 0xfffffffd00a07547 */ /* 0x000fec000b83ffff */
[----:B------:R-:W-:Y:S01]  /*0440*/  SHF.R.U32.HI R4, RZ, 0x17, R0 ;  /* 0x00000017ff047819 */ /* 0x000fe20000011600 */
[----:B------:R-:W-:Y:S03]  /*0450*/  BSSY.RECONVERGENT B1, `(.L_x_9) ;  /* 0x0000029000017945 */ /* 0x000fe60003800200 */
[C---:B------:R-:W-:Y:S02]  /*0460*/  LOP3.LUT R5, R4.reuse, 0xe0, RZ, 0xc0, !PT ;  /* 0x000000e004057812 */ /* 0x040fe400078ec0ff */
[----:B------:R-:W-:-:S03]  /*0470*/  LOP3.LUT P6, RZ, R4, 0x1f, RZ, 0xc0, !PT ;  /* 0x0000001f04ff7812 */ /* 0x000fc600078cc0ff */
[----:B------:R-:W-:-:S05]  /*0480*/  VIADD R5, R5, 0xffffff80 ;  /* 0xffffff8005057836 */ /* 0x000fca0000000000 */
[----:B------:R-:W-:-:S05]  /*0490*/  SHF.R.U32.HI R5, RZ, 0x5, R5 ;  /* 0x00000005ff057819 */ /* 0x000fca0000011605 */
[----:B------:R-:W-:-:S05]  /*04a0*/  IMAD.U32 R8, R5, -0x4, RZ ;  /* 0xfffffffc05087824 */ /* 0x000fca00078e00ff */
[C---:B------:R-:W-:Y:S02]  /*04b0*/  ISETP.EQ.AND P3, PT, R8.reuse, -0x18, PT ;  /* 0xffffffe80800780c */ /* 0x040fe40003f62270 */
[C---:B------:R-:W-:Y:S02]  /*04c0*/  ISETP.EQ.AND P4, PT, R8.reuse, -0x14, PT ;  /* 0xffffffec0800780c */ /* 0x040fe40003f82270 */
[C---:B------:R-:W-:Y:S02]  /*04d0*/  ISETP.EQ.AND P2, PT, R8.reuse, -0x10, PT ;  /* 0xfffffff00800780c */ /* 0x040fe40003f42270 */
[C---:B------:R-:W-:Y:S02]  /*04e0*/  ISETP.EQ.AND P1, PT, R8.reuse, -0xc, PT ;  /* 0xfffffff40800780c */ /* 0x040fe40003f22270 */
[C---:B------:R-:W-:Y:S02]  /*04f0*/  ISETP.EQ.AND P0, PT, R8.reuse, -0x8, PT ;  /* 0xfffffff80800780c */ /* 0x040fe40003f02270 */
[----:B------:R-:W-:-:S03]  /*0500*/  ISETP.EQ.AND P5, PT, R8, RZ, PT ;  /* 0x000000ff0800720c */ /* 0x000fc60003fa2270 */
[--C-:B------:R-:W-:Y:S01]  /*0510*/  @P3 IMAD.MOV.U32 R5, RZ, RZ, R3.reuse ;  /* 0x000000ffff053224 */ /* 0x100fe200078e0003 */
[C---:B------:R-:W-:Y:S01]  /*0520*/  ISETP.EQ.AND P3, PT, R8.reuse, -0x4, PT ;  /* 0xfffffffc0800780c */ /* 0x040fe20003f62270 */
[----:B------:R-:W-:Y:S01]  /*0530*/  @P4 IMAD.MOV.U32 R6, RZ, RZ, R3 ;  /* 0x000000ffff064224 */ /* 0x000fe200078e0003 */
[----:B------:R-:W-:Y:S01]  /*0540*/  @P4 MOV R5, R10 ;  /* 0x0000000a00054202 */ /* 0x000fe20000000f00 */
[--C-:B------:R-:W-:Y:S01]  /*0550*/  @P2 IMAD.MOV.U32 R5, RZ, RZ, R11.reuse ;  /* 0x000000ffff052224 */ /* 0x100fe200078e000b */
[----:B------:R-:W-:Y:S01]  /*0560*/  ISETP.EQ.AND P4, PT, R8, 0x4, PT ;  /* 0x000000040800780c */ /* 0x000fe20003f82270 */
[----:B------:R-:W-:Y:S02]  /*0570*/  @P1 IMAD.MOV.U32 R5, RZ, RZ, R12 ;  /* 0x000000ffff051224 */ /* 0x000fe400078e000c */
[----:B------:R-:W-:Y:S01]  /*0580*/  @P0 MOV R5, R13 ;  /* 0x0000000d00050202 */ /* 0x000fe20000000f00 */
[----:B------:R-:W-:Y:S02]  /*0590*/  @P2 IMAD.MOV.U32 R6, RZ, RZ, R10 ;  /* 0x000000ffff062224 */ /* 0x000fe400078e000a */
[----:B------:R-:W-:-:S02]  /*05a0*/  @P1 IMAD.MOV.U32 R6, RZ, RZ, R11 ;  /* 0x000000ffff061224 */ /* 0x000fc400078e000b */
[----:B------:R-:W-:Y:S02]  /*05b0*/  @P0 IMAD.MOV.U32 R6, RZ, RZ, R12 ;  /* 0x000000ffff060224 */ /* 0x000fe400078e000c */
[--C-:B------:R-:W-:Y:S02]  /*05c0*/  @P3 IMAD.MOV.U32 R5, RZ, RZ, R14.reuse ;  /* 0x000000ffff053224 */ /* 0x100fe400078e000e */
[----:B------:R-:W-:Y:S02]  /*05d0*/  @P5 IMAD.MOV.U32 R5, RZ, RZ, R9 ;  /* 0x000000ffff055224 */ /* 0x000fe400078e0009 */
[----:B------:R-:W-:Y:S02]  /*05e0*/  @P3 IMAD.MOV.U32 R6, RZ, RZ, R13 ;  /* 0x000000ffff063224 */ /* 0x000fe400078e000d */
[----:B------:R-:W-:Y:S01]  /*05f0*/  @P5 IMAD.MOV.U32 R6, RZ, RZ, R14 ;  /* 0x000000ffff065224 */ /* 0x000fe200078e000e */
[----:B------:R-:W-:Y:S01]  /*0600*/  MOV R7, R5 ;  /* 0x0000000500077202 */ /* 0x000fe20000000f00 */
[----:B------:R-:W-:Y:S01]  /*0610*/  @P4 IMAD.MOV.U32 R6, RZ, RZ, R9 ;  /* 0x000000ffff064224 */ /* 0x000fe200078e0009 */
[----:B------:R-:W-:Y:S06]  /*0620*/  @!P6 BRA `(.L_x_10) ;  /* 0x00000000002ce947 */ /* 0x000fec0003800000 */
[----:B------:R-:W-:Y:S01]  /*0630*/  @P2 IMAD.MOV.U32 R5, RZ, RZ, R3 ;  /* 0x000000ffff052224 */ /* 0x000fe200078e0003 */
[----:B------:R-:W-:Y:S01]  /*0640*/  LOP3.LUT R4, R4, 0x1f, RZ, 0xc0, !PT ;  /* 0x0000001f04047812 */ /* 0x000fe200078ec0ff */
[----:B------:R-:W-:Y:S02]  /*0650*/  @P1 IMAD.MOV.U32 R5, RZ, RZ, R10 ;  /* 0x000000ffff051224 */ /* 0x000fe400078e000a */
[----:B------:R-:W-:Y:S01]  /*0660*/  @P0 IMAD.MOV.U32 R5, RZ, RZ, R11 ;  /* 0x000000ffff050224 */ /* 0x000fe200078e000b */
[----:B------:R-:W-:Y:S01]  /*0670*/  ISETP.EQ.AND P0, PT, R8, 0x8, PT ;  /* 0x000000080800780c */ /* 0x000fe20003f02270 */
[----:B------:R-:W-:Y:S01]  /*0680*/  @P3 IMAD.MOV.U32 R5, RZ, RZ, R12 ;  /* 0x000000ffff053224 */ /* 0x000fe200078e000c */
[----:B------:R-:W-:Y:S01]  /*0690*/  SHF.L.W.U32.HI R7, R6, R4, R7 ;  /* 0x0000000406077219 */ /* 0x000fe20000010e07 */
[----:B------:R-:W-:Y:S01]  /*06a0*/  @P5 IMAD.MOV.U32 R5, RZ, RZ, R13 ;  /* 0x000000ffff055224 */ /* 0x000fe200078e000d */
[----:B------:R-:W-:-:S09]  /*06b0*/  @P4 MOV R5, R14 ;  /* 0x0000000e00054202 */ /* 0x000fd20000000f00 */
[----:B------:R-:W-:-:S05]  /*06c0*/  @P0 IMAD.MOV.U32 R5, RZ, RZ, R9 ;  /* 0x000000ffff050224 */ /* 0x000fca00078e0009 */
[----:B------:R-:W-:-:S07]  /*06d0*/  SHF.L.W.U32.HI R6, R5, R4, R6 ;  /* 0x0000000405067219 */ /* 0x000fce0000010e06 */
.L_x_10:
[----:B------:R-:W-:Y:S05]  /*06e0*/  BSYNC.RECONVERGENT B1 ;  /* 0x0000000000017941 */ /* 0x000fea0003800200 */
.L_x_9:
[C---:B------:R-:W-:Y:S01]  /*06f0*/  SHF.L.W.U32.HI R15, R6.reuse, 0x2, R7 ;  /* 0x00000002060f7819 */ /* 0x040fe20000010e07 */
[----:B------:R-:W-:Y:S01]  /*0700*/  IMAD.SHL.U32 R6, R6, 0x4, RZ ;  /* 0x0000000406067824 */ /* 0x000fe200078e00ff */
[----:B------:R-:W-:Y:S01]  /*0710*/  UMOV UR4, 0x54442d19 ;  /* 0x54442d1900047882 */ /* 0x000fe20000000000 */
[----:B------:R-:W-:Y:S01]  /*0720*/  UMOV UR5, 0x3bf921fb ;  /* 0x3bf921fb00057882 */ /* 0x000fe20000000000 */
[----:B------:R-:W-:Y:S02]  /*0730*/  SHF.R.S32.HI R4, RZ, 0x1f, R15 ;  /* 0x0000001fff047819 */ /* 0x000fe4000001140f */
[----:B------:R-:W-:Y:S02]  /*0740*/  ISETP.GE.AND P0, PT, R0, RZ, PT ;  /* 0x000000ff0000720c */ /* 0x000fe40003f06270 */
[C---:B------:R-:W-:Y:S02]  /*0750*/  LOP3.LUT R8, R4.reuse, R6, RZ, 0x3c, !PT ;  /* 0x0000000604087212 */ /* 0x040fe400078e3cff */
[----:B------:R-:W-:-:S02]  /*0760*/  LOP3.LUT R9, R4, R15, RZ, 0x3c, !PT ;  /* 0x0000000f04097212 */ /* 0x000fc400078e3cff */
[----:B------:R-:W-:Y:S02]  /*0770*/  SHF.R.U32.HI R6, RZ, 0x1e, R7 ;  /* 0x0000001eff067819 */ /* 0x000fe40000011607 */
[----:B------:R-:W0:Y:S01]  /*0780*/  I2F.F64.S64 R4, R8 ;  /* 0x0000000800047312 */ /* 0x000e220000301c00 */
[C---:B------:R-:W-:Y:S02]  /*0790*/  LOP3.LUT R0, R15.reuse, R0, RZ, 0x3c, !PT ;  /* 0x000000000f007212 */ /* 0x040fe400078e3cff */
[----:B------:R-:W-:Y:S02]  /*07a0*/  LEA.HI R6, R15, R6, RZ, 0x1 ;  /* 0x000000060f067211 */ /* 0x000fe400078f08ff */
[----:B------:R-:W-:-:S03]  /*07b0*/  ISETP.GE.AND P1, PT, R0, RZ, PT ;  /* 0x000000ff0000720c */ /* 0x000fc60003f26270 */
[----:B------:R-:W-:-:S04]  /*07c0*/  IMAD.MOV R0, RZ, RZ, -R6 ;  /* 0x000000ffff007224 */ /* 0x000fc800078e0a06 */
[----:B------:R-:W-:Y:S01]  /*07d0*/  @!P0 IMAD.MOV.U32 R6, RZ, RZ, R0 ;  /* 0x000000ffff068224 */ /* 0x000fe200078e0000 */
[----:B0-----:R-:W-:-:S10]  /*07e0*/  DMUL R4, R4, UR4 ;  /* 0x0000000404047c28 */ /* 0x001fd40008000000 */
[----:B------:R-:W0:Y:S02]  /*07f0*/  F2F.F32.F64 R4, R4 ;  /* 0x0000000400047310 */ /* 0x000e240000301000 */
[----:B0-----:R-:W-:-:S07]  /*0800*/  FSEL R15, -R4, R4, !P1 ;  /* 0x00000004040f7208 */ /* 0x001fce0004800100 */
.L_x_7:
[----:B------:R-:W-:Y:S05]  /*0810*/  BSYNC.RECONVERGENT B0 ;  /* 0x0000000000007941 */ /* 0x000fea0003800200 */
.L_x_6:
[----:B------:R-:W0:Y:S02]  /*0820*/  LDC.64 R8, c[0x0][0x388] ;  /* 0x0000e200ff087b82 */ /* 0x000e240000000a00 */
[----:B0-----:R-:W-:-:S05]  /*0830*/  IMAD.WIDE R8, R2, 0x4, R8 ;  /* 0x0000000402087825 */ /* 0x001fca00078e0208 */
[----:B------:R0:W2:Y:S01]  /*0840*/  LDG.E R4, desc[UR6][R8.64] ;  /* 0x0000000608047981 */ /* 0x0000a2000c1e1900 */
[----:B------:R-:W-:Y:S02]  /*0850*/  IMAD.MOV.U32 R5, RZ, RZ, 0x37cbac00 ;  /* 0x37cbac00ff057424 */ /* 0x000fe400078e00ff */
[----:B------:R-:W-:Y:S01]  /*0860*/  FMUL R16, R15, R15 ;  /* 0x0000000f0f107220 */ /* 0x000fe20000400000 */
[----:B------:R-:W-:Y:S01]  /*0870*/  LOP3.LUT R0, R6, 0x1, RZ, 0xc0, !PT ;  /* 0x0000000106007812 */ /* 0x000fe200078ec0ff */
[----:B------:R-:W-:Y:S01]  /*0880*/  BSSY.RECONVERGENT B0, `(.L_x_11) ;  /* 0x0000076000007945 */ /* 0x000fe20003800200 */
[----:B------:R-:W-:Y:S01]  /*0890*/  MOV R19, 0x3d2aaabb ;  /* 0x3d2aaabb00137802 */ /* 0x000fe20000000f00 */
[----:B------:R-:W-:Y:S01]  /*08a0*/  FFMA R17, R16, R5, -0.0013887860113754868507 ;  /* 0xbab607ed10117423 */ /* 0x000fe20000000005 */
[----:B------:R-:W-:Y:S02]  /*08b0*/  ISETP.NE.U32.AND P0, PT, R0, 0x1, PT ;  /* 0x000000010000780c */ /* 0x000fe40003f05070 */
[----:B------:R-:W-:Y:S01]  /*08c0*/  LOP3.LUT P1, RZ, R6, 0x2, RZ, 0xc0, !PT ;  /* 0x0000000206ff7812 */ /* 0x000fe2000782c0ff */
[----:B0-----:R-:W-:Y:S01]  /*08d0*/  IMAD.MOV.U32 R9, RZ, RZ, 0x3effffff ;  /* 0x3effffffff097424 */ /* 0x001fe200078e00ff */
[----:B------:R-:W-:-:S02]  /*08e0*/  FSEL R17, R17, -0.00019574658654164522886, !P0 ;  /* 0xb94d415311117808 */ /* 0x000fc40004000000 */
[----:B------:R-:W-:Y:S02]  /*08f0*/  FSEL R19, R19, 0.0083327032625675201416, !P0 ;  /* 0x3c0885e413137808 */ /* 0x000fe40004000000 */
[----:B------:R-:W-:Y:S02]  /*0900*/  FSEL R9, -R9, -0.16666662693023681641, !P0 ;  /* 0xbe2aaaa809097808 */ /* 0x000fe40004000100 */
[----:B------:R-:W-:Y:S01]  /*0910*/  FSEL R0, R15, 1, P0 ;  /* 0x3f8000000f007808 */ /* 0x000fe20000000000 */
[----:B------:R-:W-:-:S04]  /*0920*/  FFMA R17, R16, R17, R19 ;  /* 0x0000001110117223 */ /* 0x000fc80000000013 */
[C---:B------:R-:W-:Y:S01]  /*0930*/  FFMA R17, R16.reuse, R17, R9 ;  /* 0x0000001110117223 */ /* 0x040fe20000000009 */
[----:B------:R-:W-:-:S04]  /*0940*/  FFMA R9, R16, R0, RZ ;  /* 0x0000000010097223 */ /* 0x000fc800000000ff */
[----:B------:R-:W-:-:S04]  /*0950*/  FFMA R6, R9, R17, R0 ;  /* 0x0000001109067223 */ /* 0x000fc80000000000 */
[----:B------:R-:W-:Y:S01]  /*0960*/  @P1 FADD R6, RZ, -R6 ;  /* 0x80000006ff061221 */ /* 0x000fe20000000000 */
        /* <DEDUP_REMOVED lines=12> */
[----:B------:R-:W-:Y:S02]  /*0a30*/  IMAD.SHL.U32 R7, R4, 0x100, RZ ;  /* 0x0000010004077824 */ /* 0x000fe400078e00ff */
[----:B------:R-:W-:Y:S02]  /*0a40*/  HFMA2 R15, -RZ, RZ, 0, 0 ;  /* 0x00000000ff0f7431 */ /* 0x000fe400000001ff */
[----:B------:R-:W-:Y:S01]  /*0a50*/  IMAD.MOV.U32 R0, RZ, RZ, RZ ;  /* 0x000000ffff007224 */ /* 0x000fe200078e00ff */
[----:B------:R-:W0:Y:S01]  /*0a60*/  LDCU.64 UR8, c[0x4][URZ] ;  /* 0x01000000ff0877ac */ /* 0x000e220008000a00 */
[----:B------:R-:W-:Y:S01]  /*0a70*/  LOP3.LUT R7, R7, 0x80000000, RZ, 0xfc, !PT ;  /* 0x8000000007077812 */ /* 0x000fe200078efcff */
[----:B------:R-:W-:Y:S01]  /*0a80*/  UMOV UR5, URZ ;  /* 0x000000ff00057c82 */ /* 0x000fe20008000000 */
[----:B------:R-:W-:-:S05]  /*0a90*/  UMOV UR4, URZ ;  /* 0x000000ff00047c82 */ /* 0x000fca0008000000 */
.L_x_13:
[----:B0-----:R-:W-:Y:S02]  /*0aa0*/  IMAD.U32 R16, RZ, RZ, UR8 ;  /* 0x00000008ff107e24 */ /* 0x001fe4000f8e00ff */
[----:B------:R-:W-:-:S05]  /*0ab0*/  IMAD.U32 R17, RZ, RZ, UR9 ;  /* 0x00000009ff117e24 */ /* 0x000fca000f8e00ff */
        /* <DEDUP_REMOVED lines=15> */
[--C-:B------:R-:W-:Y:S01]  /*0bb0*/  @P0 IMAD.MOV.U32 R3, RZ, RZ, R8.reuse ;  /* 0x000000ffff030224 */ /* 0x100fe200078e0008 */
        /* <DEDUP_REMOVED lines=9> */
[----:B------:R-:W-:Y:S02]  /*0c50*/  LOP3.LUT P6, RZ, R7, 0x1f, RZ, 0xc0, !PT ;  /* 0x0000001f07ff7812 */ /* 0x000fe400078cc0ff */
[----:B------:R-:W-:-:S04]  /*0c60*/  IADD3 R8, PT, PT, R8, -0x80, RZ ;  /* 0xffffff8008087810 */ /* 0x000fc80007ffe0ff */
        /* <DEDUP_REMOVED lines=10> */
[----:B------:R-:W-:Y:S02]  /*0d10*/  @P4 IMAD.MOV.U32 R9, RZ, RZ, R3 ;  /* 0x000000ffff094224 */ /* 0x000fe400078e0003 */
[----:B------:R-:W-:Y:S01]  /*0d20*/  @P4 IMAD.MOV.U32 R8, RZ, RZ, R10 ;  /* 0x000000ffff084224 */ /* 0x000fe200078e000a */
[----:B------:R-:W-:Y:S01]  /*0d30*/  ISETP.EQ.AND P4, PT, R15, 0x4, PT ;  /* 0x000000040f00780c */ /* 0x000fe20003f82270 */
[--C-:B------:R-:W-:Y:S01]  /*0d40*/  @P2 IMAD.MOV.U32 R8, RZ, RZ, R11.reuse ;  /* 0x000000ffff082224 */ /* 0x100fe200078e000b */
[----:B------:R-:W-:Y:S01]  /*0d50*/  @P2 MOV R9, R10 ;  /* 0x0000000a00092202 */ /* 0x000fe20000000f00 */
[----:B------:R-:W-:Y:S01]  /*0d60*/  @P1 IMAD.MOV.U32 R8, RZ, RZ, R12 ;  /* 0x000000ffff081224 */ /* 0x000fe200078e000c */
[----:B------:R-:W-:Y:S01]  /*0d70*/  @P0 MOV R8, R13 ;  /* 0x0000000d00080202 */ /* 0x000fe20000000f00 */
[----:B------:R-:W-:-:S02]  /*0d80*/  @P1 IMAD.MOV.U32 R9, RZ, RZ, R11 ;  /* 0x000000ffff091224 */ /* 0x000fc400078e000b */
[----:B------:R-:W-:Y:S02]  /*0d90*/  @P0 IMAD.MOV.U32 R9, RZ, RZ, R12 ;  /* 0x000000ffff090224 */ /* 0x000fe400078e000c */
[----:B------:R-:W-:Y:S02]  /*0da0*/  @P3 IMAD.MOV.U32 R8, RZ, RZ, R14 ;  /* 0x000000ffff083224 */ /* 0x000fe400078e000e */
[----:B------:R-:W-:Y:S02]  /*0db0*/  @P5 IMAD.MOV.U32 R8, RZ, RZ, R0 ;  /* 0x000000ffff085224 */ /* 0x000fe400078e0000 */
[----:B------:R-:W-:Y:S02]  /*0dc0*/  @P3 IMAD.MOV.U32 R9, RZ, RZ, R13 ;  /* 0x000000ffff093224 */ /* 0x000fe400078e000d */
[----:B------:R-:W-:Y:S01]  /*0dd0*/  @P5 IMAD.MOV.U32 R9, RZ, RZ, R14 ;  /* 0x000000ffff095224 */ /* 0x000fe200078e000e */
[----:B------:R-:W-:Y:S01]  /*0de0*/  @P4 MOV R9, R0 ;  /* 0x0000000000094202 */ /* 0x000fe20000000f00 */
[----:B------:R-:W-:Y:S01]  /*0df0*/  IMAD.MOV.U32 R16, RZ, RZ, R8 ;  /* 0x000000ffff107224 */ /* 0x000fe200078e0008 */
[----:B------:R-:W-:Y:S06]  /*0e00*/  @!P6 BRA `(.L_x_15) ;  /* 0x000000000028e947 */ /* 0x000fec0003800000 */
[----:B------:R-:W-:Y:S01]  /*0e10*/  @P1 IMAD.MOV.U32 R3, RZ, RZ, R10 ;  /* 0x000000ffff031224 */ /* 0x000fe200078e000a */
[----:B------:R-:W-:Y:S01]  /*0e20*/  LOP3.LUT R7, R7, 0x1f, RZ, 0xc0, !PT ;  /* 0x0000001f07077812 */ /* 0x000fe200078ec0ff */
[----:B------:R-:W-:Y:S01]  /*0e30*/  @P0 IMAD.MOV.U32 R3, RZ, RZ, R11 ;  /* 0x000000ffff030224 */ /* 0x000fe200078e000b */
[----:B------:R-:W-:Y:S01]  /*0e40*/  ISETP.EQ.AND P0, PT, R15, 0x8, PT ;  /* 0x000000080f00780c */ /* 0x000fe20003f02270 */
[----:B------:R-:W-:Y:S01]  /*0e50*/  @P3 IMAD.MOV.U32 R3, RZ, RZ, R12 ;  /* 0x000000ffff033224 */ /* 0x000fe200078e000c */
[----:B------:R-:W-:Y:S01]  /*0e60*/  @P5 MOV R3, R13 ;  /* 0x0000000d00035202 */ /* 0x000fe20000000f00 */
[----:B------:R-:W-:Y:S01]  /*0e70*/  @P4 IMAD.MOV.U32 R3, RZ, RZ, R14 ;  /* 0x000000ffff034224 */ /* 0x000fe200078e000e */
[----:B------:R-:W-:-:S09]  /*0e80*/  SHF.L.W.U32.HI R16, R9, R7, R16 ;  /* 0x0000000709107219 */ /* 0x000fd20000010e10 */
[----:B------:R-:W-:-:S05]  /*0e90*/  @P0 IMAD.MOV.U32 R3, RZ, RZ, R0 ;  /* 0x000000ffff030224 */ /* 0x000fca00078e0000 */
[----:B------:R-:W-:-:S07]  /*0ea0*/  SHF.L.W.U32.HI R9, R3, R7, R9 ;  /* 0x0000000703097219 */ /* 0x000fce0000010e09 */
.L_x_15:
[----:B------:R-:W-:Y:S05]  /*0eb0*/  BSYNC.RECONVERGENT B1 ;  /* 0x0000000000017941 */ /* 0x000fea0003800200 */
.L_x_14:
[C---:B------:R-:W-:Y:S01]  /*0ec0*/  SHF.L.W.U32.HI R0, R9.reuse, 0x2, R16 ;  /* 0x0000000209007819 */ /* 0x040fe20000010e10 */
[----:B------:R-:W-:Y:S01]  /*0ed0*/  IMAD.SHL.U32 R9, R9, 0x4, RZ ;  /* 0x0000000409097824 */ /* 0x000fe200078e00ff */
[----:B------:R-:W-:Y:S01]  /*0ee0*/  UMOV UR4, 0x54442d19 ;  /* 0x54442d1900047882 */ /* 0x000fe20000000000 */
[----:B------:R-:W-:Y:S01]  /*0ef0*/  UMOV UR5, 0x3bf921fb ;  /* 0x3bf921fb00057882 */ /* 0x000fe20000000000 */
[----:B------:R-:W-:Y:S02]  /*0f00*/  SHF.R.S32.HI R3, RZ, 0x1f, R0 ;  /* 0x0000001fff037819 */ /* 0x000fe40000011400 */
[----:B------:R-:W-:Y:S02]  /*0f10*/  SHF.R.U32.HI R7, RZ, 0x1e, R16 ;  /* 0x0000001eff077819 */ /* 0x000fe40000011610 */
[C---:B------:R-:W-:Y:S02]  /*0f20*/  LOP3.LUT R10, R3.reuse, R9, RZ, 0x3c, !PT ;  /* 0x00000009030a7212 */ /* 0x040fe400078e3cff */
[----:B------:R-:W-:-:S02]  /*0f30*/  LOP3.LUT R11, R3, R0, RZ, 0x3c, !PT ;  /* 0x00000000030b7212 */ /* 0x000fc400078e3cff */
[----:B------:R-:W-:Y:S02]  /*0f40*/  ISETP.GE.AND P0, PT, R4, RZ, PT ;  /* 0x000000ff0400720c */ /* 0x000fe40003f06270 */
[----:B------:R-:W0:Y:S01]  /*0f50*/  I2F.F64.S64 R8, R10 ;  /* 0x0000000a00087312 */ /* 0x000e220000301c00 */
[C---:B------:R-:W-:Y:S02]  /*0f60*/  LEA.HI R7, R0.reuse, R7, RZ, 0x1 ;  /* 0x0000000700077211 */ /* 0x040fe400078f08ff */
[----:B------:R-:W-:-:S03]  /*0f70*/  LOP3.LUT R4, R0, R4, RZ, 0x3c, !PT ;  /* 0x0000000400047212 */ /* 0x000fc600078e3cff */
[----:B------:R-:W-:Y:S01]  /*0f80*/  IMAD.MOV R0, RZ, RZ, -R7 ;  /* 0x000000ffff007224 */ /* 0x000fe200078e0a07 */
[----:B------:R-:W-:-:S04]  /*0f90*/  ISETP.GE.AND P1, PT, R4, RZ, PT ;  /* 0x000000ff0400720c */ /* 0x000fc80003f26270 */
[----:B------:R-:W-:Y:S01]  /*0fa0*/  @!P0 MOV R7, R0 ;  /* 0x0000000000078202 */ /* 0x000fe20000000f00 */
[----:B0-----:R-:W-:-:S10]  /*0fb0*/  DMUL R8, R8, UR4 ;  /* 0x0000000408087c28 */ /* 0x001fd40008000000 */
[----:B------:R-:W0:Y:S02]  /*0fc0*/  F2F.F32.F64 R8, R8 ;  /* 0x0000000800087310 */ /* 0x000e240000301000 */
[----:B0-----:R-:W-:-:S07]  /*0fd0*/  FSEL R0, -R8, R8, !P1 ;  /* 0x0000000808007208 */ /* 0x001fce0004800100 */
.L_x_12:
[----:B------:R-:W-:Y:S05]  /*0fe0*/  BSYNC.RECONVERGENT B0 ;  /* 0x0000000000007941 */ /* 0x000fea0003800200 */
.L_x_11:
[----:B------:R-:W-:Y:S01]  /*0ff0*/  FMUL R3, R0, R0 ;  /* 0x0000000000037220 */ /* 0x000fe20000400000 */
[----:B------:R-:W-:Y:S01]  /*1000*/  LOP3.LUT R4, R7, 0x1, RZ, 0xc0, !PT ;  /* 0x0000000107047812 */ /* 0x000fe200078ec0ff */
[----:B------:R-:W-:Y:S02]  /*1010*/  IMAD.MOV.U32 R10, RZ, RZ, 0x3c0885e4 ;  /* 0x3c0885e4ff0a7424 */ /* 0x000fe400078e00ff */
[----:B------:R-:W-:Y:S01]  /*1020*/  FFMA R8, R3, R5, -0.0013887860113754868507 ;  /* 0xbab607ed03087423 */ /* 0x000fe20000000005 */
[----:B------:R-:W-:Y:S01]  /*1030*/  ISETP.NE.U32.AND P0, PT, R4, 0x1, PT ;  /* 0x000000010400780c */ /* 0x000fe20003f05070 */
[----:B------:R-:W-:Y:S01]  /*1040*/  VIADD R7, R7, 0x1 ;  /* 0x0000000107077836 */ /* 0x000fe20000000000 */
[----:B------:R-:W0:Y:S01]  /*1050*/  LDC.64 R4, c[0x0][0x390] ;  /* 0x0000e400ff047b82 */ /* 0x000e220000000a00 */
[----:B------:R-:W-:Y:S01]  /*1060*/  IMAD.MOV.U32 R9, RZ, RZ, 0x3e2aaaa8 ;  /* 0x3e2aaaa8ff097424 */ /* 0x000fe200078e00ff */
[----:B------:R-:W-:Y:S02]  /*1070*/  FSEL R8, R8, -0.00019574658654164522886, P0 ;  /* 0xb94d415308087808 */ /* 0x000fe40000000000 */
[----:B------:R-:W-:-:S02]  /*1080*/  FSEL R10, R10, 0.041666727513074874878, !P0 ;  /* 0x3d2aaabb0a0a7808 */ /* 0x000fc40004000000 */
[----:B------:R-:W-:Y:S02]  /*1090*/  LOP3.LUT P1, RZ, R7, 0x2, RZ, 0xc0, !PT ;  /* 0x0000000207ff7812 */ /* 0x000fe4000782c0ff */
[----:B------:R-:W-:Y:S01]  /*10a0*/  FSEL R7, -R9, -0.4999999701976776123, !P0 ;  /* 0xbeffffff09077808 */ /* 0x000fe20004000100 */
[----:B------:R-:W-:Y:S01]  /*10b0*/  FFMA R8, R3, R8, R10 ;  /* 0x0000000803087223 */ /* 0x000fe2000000000a */
[----:B------:R-:W-:-:S03]  /*10c0*/  FSEL R0, R0, 1, !P0 ;  /* 0x3f80000000007808 */ /* 0x000fc60004000000 */
[C---:B------:R-:W-:Y:S02]  /*10d0*/  FFMA R7, R3.reuse, R8, R7 ;  /* 0x0000000803077223 */ /* 0x040fe40000000007 */
[----:B------:R-:W-:-:S04]  /*10e0*/  FFMA R3, R3, R0, RZ ;  /* 0x0000000003037223 */ /* 0x000fc800000000ff */
[----:B------:R-:W-:-:S04]  /*10f0*/  FFMA R3, R3, R7, R0 ;  /* 0x0000000703037223 */ /* 0x000fc80000000000 */
[----:B------:R-:W-:Y:S01]  /*1100*/  @P1 FADD R3, RZ, -R3 ;  /* 0x80000003ff031221 */ /* 0x000fe20000000000 */
[----:B0-----:R-:W-:-:S04]  /*1110*/  IMAD.WIDE R4, R2, 0x4, R4 ;  /* 0x0000000402047825 */ /* 0x001fc800078e0204 */
[----:B------:R-:W-:-:S05]  /*1120*/  FADD R3, R6, R3 ;  /* 0x0000000306037221 */ /* 0x000fca0000000000 */
[----:B------:R-:W-:Y:S01]  /*1130*/  STG.E desc[UR6][R4.64], R3 ;  /* 0x0000000304007986 */ /* 0x000fe2000c101906 */
[----:B------:R-:W-:Y:S05]  /*1140*/  EXIT ;  /* 0x000000000000794d */ /* 0x000fea0003800000 */
.L_x_16:
        /* <DEDUP_REMOVED lines=11> */
.L_x_20:


//--------------------- .nv.global.init           --------------------------
	.section	.nv.global.init,"aw",@progbits
	.align	4
.nv.global.init:
	.type		__cudart_i2opi_f,@object
	.size		__cudart_i2opi_f,(.L_0 - __cudart_i2opi_f)
__cudart_i2opi_f:
        /*0000*/ 	.byte	0x41, 0x90, 0x43, 0x3c, 0x99, 0x95, 0x62, 0xdb, 0xc0, 0xdd, 0x34, 0xf5, 0xd1, 0x57, 0x27, 0xfc
        /*0010*/ 	.byte	0x29, 0x15, 0x44, 0x4e, 0x6e, 0x83, 0xf9, 0xa2
.L_0:


//--------------------- .nv.shared.reserved.0     --------------------------
	.section	.nv.shared.reserved.0,"aw",@nobits
	.weak		__nv_reservedSMEM_offset_0_alias
	.size		__nv_reservedSMEM_offset_0_alias, 0, 64
	.other		__nv_reservedSMEM_offset_0_alias,@"STO_CUDA_RESERVED_SHARED STV_DEFAULT"
__nv_reservedSMEM_offset_0_alias:
	.zero		0
	.zero		64


//--------------------- .nv.constant0._Z15process_kernel3PKfPfi --------------------------
	.section	.nv.constant0._Z15process_kernel3PKfPfi,"a",@progbits
	.sectionflags	@""
	.align	4
.nv.constant0._Z15process_kernel3PKfPfi:
	.zero		916


//--------------------- .nv.constant0._Z15process_kernel2PKfPfi --------------------------
	.section	.nv.constant0._Z15process_kernel2PKfPfi,"a",@progbits
	.sectionflags	@""
	.align	4
.nv.constant0._Z15process_kernel2PKfPfi:
	.zero		916


//--------------------- .nv.constant0._Z15process_kernel1PKfS0_Pfi --------------------------
	.section	.nv.constant0._Z15process_kernel1PKfS0_Pfi,"a",@progbits
	.sectionflags	@""
	.align	4
.nv.constant0._Z15process_kernel1PKfS0_Pfi:
	.zero		924


//--------------------- SYMBOLS --------------------------

	.type		.nv.reservedSmem.offset0,@object
	.size		.nv.reservedSmem.offset0,0x4
